//
// Generated by NVIDIA NVVM Compiler
//
// Compiler Build ID: CL-36424714
// Cuda compilation tools, release 13.0, V13.0.88
// Based on NVVM 20.0.0
//

.version 9.0
.target sm_100
.address_size 64

	// .globl	ehlers_ecema_batch_f32

.visible .entry ehlers_ecema_batch_f32(
	.param .u64 .ptr .align 1 ehlers_ecema_batch_f32_param_0,
	.param .u64 .ptr .align 1 ehlers_ecema_batch_f32_param_1,
	.param .u64 .ptr .align 1 ehlers_ecema_batch_f32_param_2,
	.param .u64 .ptr .align 1 ehlers_ecema_batch_f32_param_3,
	.param .u64 .ptr .align 1 ehlers_ecema_batch_f32_param_4,
	.param .u32 ehlers_ecema_batch_f32_param_5,
	.param .u32 ehlers_ecema_batch_f32_param_6,
	.param .u32 ehlers_ecema_batch_f32_param_7,
	.param .u64 .ptr .align 1 ehlers_ecema_batch_f32_param_8
)
{
	.reg .pred 	%p<37>;
	.reg .b16 	%rs<16>;
	.reg .b32 	%r<48>;
	.reg .b32 	%f<4>;
	.reg .b64 	%rd<32>;
	.reg .b64 	%fd<108>;

	ld.param.u64 	%rd3, [ehlers_ecema_batch_f32_param_1];
	ld.param.u64 	%rd4, [ehlers_ecema_batch_f32_param_2];
	ld.param.u64 	%rd5, [ehlers_ecema_batch_f32_param_3];
	ld.param.u64 	%rd6, [ehlers_ecema_batch_f32_param_4];
	ld.param.u32 	%r22, [ehlers_ecema_batch_f32_param_5];
	ld.param.u32 	%r24, [ehlers_ecema_batch_f32_param_6];
	ld.param.u32 	%r23, [ehlers_ecema_batch_f32_param_7];
	ld.param.u64 	%rd7, [ehlers_ecema_batch_f32_param_8];
	cvta.to.global.u64 	%rd1, %rd7;
	mov.u32 	%r1, %ctaid.x;
	setp.ge.s32 	%p1, %r1, %r24;
	@%p1 bra 	$L__BB0_24;
	cvta.to.global.u64 	%rd8, %rd3;
	cvta.to.global.u64 	%rd9, %rd4;
	cvta.to.global.u64 	%rd10, %rd5;
	cvta.to.global.u64 	%rd11, %rd6;
	cvt.u64.u32 	%rd12, %r1;
	mul.wide.u32 	%rd13, %r1, 4;
	add.s64 	%rd14, %rd8, %rd13;
	ld.global.nc.u32 	%r2, [%rd14];
	add.s64 	%rd15, %rd9, %rd13;
	ld.global.nc.u32 	%r3, [%rd15];
	add.s64 	%rd16, %rd10, %rd12;
	ld.global.nc.u8 	%rs5, [%rd16];
	cvt.u16.u8 	%rs1, %rs5;
	add.s64 	%rd17, %rd11, %rd12;
	ld.global.nc.u8 	%rs6, [%rd17];
	cvt.u16.u8 	%rs2, %rs6;
	mul.lo.s32 	%r4, %r22, %r1;
	mov.u32 	%r5, %tid.x;
	setp.ge.s32 	%p2, %r5, %r22;
	@%p2 bra 	$L__BB0_4;
	mov.u32 	%r6, %ntid.x;
	mov.u32 	%r42, %r5;
$L__BB0_3:
	add.s32 	%r25, %r42, %r4;
	mul.wide.s32 	%rd18, %r25, 4;
	add.s64 	%rd19, %rd1, %rd18;
	mov.b32 	%r26, 2143289344;
	st.global.u32 	[%rd19], %r26;
	add.s32 	%r42, %r42, %r6;
	setp.lt.s32 	%p3, %r42, %r22;
	@%p3 bra 	$L__BB0_3;
$L__BB0_4:
	bar.sync 	0;
	setp.ne.s32 	%p4, %r5, 0;
	@%p4 bra 	$L__BB0_24;
	min.s32 	%r27, %r2, %r3;
	setp.lt.s32 	%p5, %r27, 1;
	@%p5 bra 	$L__BB0_24;
	setp.lt.s32 	%p6, %r23, 0;
	setp.le.s32 	%p7, %r22, %r23;
	or.pred  	%p8, %p6, %p7;
	@%p8 bra 	$L__BB0_24;
	and.b16  	%rs7, %rs1, 255;
	setp.eq.s16 	%p9, %rs7, 0;
	sub.s32 	%r28, %r22, %r23;
	setp.lt.s32 	%p10, %r28, %r2;
	and.pred  	%p11, %p9, %p10;
	@%p11 bra 	$L__BB0_24;
	setp.ne.s16 	%p12, %rs7, 0;
	add.s32 	%r9, %r2, %r23;
	add.s32 	%r29, %r9, -1;
	selp.b32 	%r10, %r23, %r29, %p12;
	setp.ge.s32 	%p13, %r10, %r22;
	@%p13 bra 	$L__BB0_24;
	add.s32 	%r31, %r2, 1;
	cvt.rn.f64.u32 	%fd33, %r31;
	mov.f64 	%fd34, 0d4000000000000000;
	div.rn.f64 	%fd1, %fd34, %fd33;
	min.u32 	%r11, %r9, %r22;
	neg.s32 	%r32, %r3;
	cvt.rn.f64.s32 	%fd35, %r32;
	div.rn.f64 	%fd2, %fd35, 0d4024000000000000;
	sub.s32 	%r12, 1, %r3;
	cvt.rn.f64.s32 	%fd36, %r12;
	div.rn.f64 	%fd3, %fd36, 0d4024000000000000;
	sub.s32 	%r33, 2, %r3;
	cvt.rn.f64.s32 	%fd37, %r33;
	div.rn.f64 	%fd4, %fd37, 0d4024000000000000;
	mov.b32 	%r14, 0;
	mov.b16 	%rs15, 0;
	mov.f64 	%fd107, 0d0000000000000000;
	and.b16  	%rs11, %rs2, 255;
	mov.u32 	%r43, %r23;
	mov.f64 	%fd6, %fd107;
	mov.f64 	%fd7, %fd107;
$L__BB0_10:
	ld.param.u64 	%rd29, [ehlers_ecema_batch_f32_param_0];
	mov.f64 	%fd38, 0d3FF0000000000000;
	sub.f64 	%fd8, %fd38, %fd1;
	setp.eq.s16 	%p14, %rs7, 0;
	cvta.to.global.u64 	%rd20, %rd29;
	mul.wide.u32 	%rd21, %r43, 4;
	add.s64 	%rd22, %rd20, %rd21;
	ld.global.nc.f32 	%f1, [%rd22];
	cvt.f64.f32 	%fd9, %f1;
	@%p14 bra 	$L__BB0_12;
	abs.f64 	%fd47, %fd9;
	setp.equ.f64 	%p19, %fd47, 0d7FF0000000000000;
	mul.f64 	%fd48, %fd1, %fd9;
	fma.rn.f64 	%fd49, %fd8, %fd7, %fd48;
	selp.f64 	%fd100, %fd7, %fd49, %p19;
	mov.f64 	%fd99, 0d0000000000000000;
	mov.f64 	%fd101, %fd6;
	mov.u32 	%r45, %r14;
	bra.uni 	$L__BB0_17;
$L__BB0_12:
	setp.eq.s32 	%p15, %r43, %r23;
	mov.b32 	%r45, 1;
	mov.f64 	%fd99, %fd9;
	mov.f64 	%fd100, %fd9;
	mov.f64 	%fd101, %fd9;
	@%p15 bra 	$L__BB0_17;
	setp.ge.s32 	%p16, %r43, %r11;
	@%p16 bra 	$L__BB0_16;
	abs.f64 	%fd42, %fd9;
	setp.equ.f64 	%p18, %fd42, 0d7FF0000000000000;
	mov.f64 	%fd99, %fd6;
	mov.f64 	%fd100, %fd6;
	mov.f64 	%fd101, %fd6;
	mov.u32 	%r45, %r14;
	@%p18 bra 	$L__BB0_17;
	add.s32 	%r45, %r14, 1;
	cvt.rn.f64.s32 	%fd43, %r14;
	fma.rn.f64 	%fd44, %fd6, %fd43, %fd9;
	cvt.rn.f64.s32 	%fd45, %r45;
	div.rn.f64 	%fd99, %fd44, %fd45;
	mov.f64 	%fd100, %fd99;
	mov.f64 	%fd101, %fd99;
	bra.uni 	$L__BB0_17;
$L__BB0_16:
	abs.f64 	%fd39, %fd9;
	setp.equ.f64 	%p17, %fd39, 0d7FF0000000000000;
	mul.f64 	%fd40, %fd1, %fd9;
	fma.rn.f64 	%fd41, %fd8, %fd7, %fd40;
	selp.f64 	%fd99, %fd7, %fd41, %p17;
	mov.f64 	%fd100, %fd99;
	mov.f64 	%fd101, %fd6;
	mov.u32 	%r45, %r14;
$L__BB0_17:
	setp.lt.s32 	%p20, %r43, %r10;
	@%p20 bra 	$L__BB0_23;
	ld.param.u64 	%rd30, [ehlers_ecema_batch_f32_param_0];
	and.b32  	%r35, %r3, 1;
	setp.eq.b32 	%p21, %r35, 1;
	not.pred 	%p22, %p21;
	setp.ne.s16 	%p23, %rs11, 0;
	setp.gt.s32 	%p24, %r43, 0;
	and.pred  	%p25, %p23, %p24;
	selp.s32 	%r36, -1, 0, %p25;
	add.s32 	%r37, %r43, %r36;
	cvta.to.global.u64 	%rd23, %rd30;
	mul.wide.s32 	%rd24, %r37, 4;
	add.s64 	%rd25, %rd23, %rd24;
	ld.global.nc.f32 	%f2, [%rd25];
	cvt.f64.f32 	%fd16, %f2;
	and.b16  	%rs12, %rs15, 255;
	setp.eq.s16 	%p26, %rs12, 0;
	selp.f64 	%fd50, %fd99, %fd107, %p26;
	sub.f64 	%fd17, %fd16, %fd50;
	mul.f64 	%fd18, %fd8, %fd50;
	fma.rn.f64 	%fd51, %fd17, %fd2, %fd100;
	fma.rn.f64 	%fd52, %fd1, %fd51, %fd18;
	sub.f64 	%fd53, %fd16, %fd52;
	abs.f64 	%fd54, %fd53;
	setp.lt.f64 	%p27, %fd54, 0d7FEFFFFFFFFFFFFF;
	min.f64 	%fd105, %fd54, 0d7FEFFFFFFFFFFFFF;
	selp.f64 	%fd106, %fd2, 0d0000000000000000, %p27;
	mov.u32 	%r47, %r12;
	@%p22 bra 	$L__BB0_20;
	sub.s32 	%r47, 3, %r3;
	fma.rn.f64 	%fd55, %fd17, %fd3, %fd100;
	fma.rn.f64 	%fd56, %fd1, %fd55, %fd18;
	sub.f64 	%fd57, %fd16, %fd56;
	abs.f64 	%fd58, %fd57;
	setp.lt.f64 	%p28, %fd58, %fd105;
	selp.f64 	%fd59, %fd58, %fd105, %p28;
	selp.f64 	%fd60, %fd3, %fd106, %p28;
	fma.rn.f64 	%fd61, %fd17, %fd4, %fd100;
	fma.rn.f64 	%fd62, %fd1, %fd61, %fd18;
	sub.f64 	%fd63, %fd16, %fd62;
	abs.f64 	%fd64, %fd63;
	setp.lt.f64 	%p29, %fd64, %fd59;
	selp.f64 	%fd105, %fd64, %fd59, %p29;
	selp.f64 	%fd106, %fd4, %fd60, %p29;
$L__BB0_20:
	setp.lt.u32 	%p30, %r3, 2;
	@%p30 bra 	$L__BB0_22;
$L__BB0_21:
	cvt.rn.f64.s32 	%fd65, %r47;
	div.rn.f64 	%fd66, %fd65, 0d4024000000000000;
	fma.rn.f64 	%fd67, %fd17, %fd66, %fd100;
	fma.rn.f64 	%fd68, %fd1, %fd67, %fd18;
	sub.f64 	%fd69, %fd16, %fd68;
	abs.f64 	%fd70, %fd69;
	setp.lt.f64 	%p31, %fd70, %fd105;
	selp.f64 	%fd71, %fd70, %fd105, %p31;
	selp.f64 	%fd72, %fd66, %fd106, %p31;
	add.s32 	%r38, %r47, 1;
	cvt.rn.f64.s32 	%fd73, %r38;
	div.rn.f64 	%fd74, %fd73, 0d4024000000000000;
	fma.rn.f64 	%fd75, %fd17, %fd74, %fd100;
	fma.rn.f64 	%fd76, %fd1, %fd75, %fd18;
	sub.f64 	%fd77, %fd16, %fd76;
	abs.f64 	%fd78, %fd77;
	setp.lt.f64 	%p32, %fd78, %fd71;
	selp.f64 	%fd79, %fd78, %fd71, %p32;
	selp.f64 	%fd80, %fd74, %fd72, %p32;
	add.s32 	%r39, %r47, 2;
	cvt.rn.f64.s32 	%fd81, %r39;
	div.rn.f64 	%fd82, %fd81, 0d4024000000000000;
	fma.rn.f64 	%fd83, %fd17, %fd82, %fd100;
	fma.rn.f64 	%fd84, %fd1, %fd83, %fd18;
	sub.f64 	%fd85, %fd16, %fd84;
	abs.f64 	%fd86, %fd85;
	setp.lt.f64 	%p33, %fd86, %fd79;
	selp.f64 	%fd87, %fd86, %fd79, %p33;
	selp.f64 	%fd88, %fd82, %fd80, %p33;
	add.s32 	%r40, %r47, 3;
	cvt.rn.f64.s32 	%fd89, %r40;
	div.rn.f64 	%fd90, %fd89, 0d4024000000000000;
	fma.rn.f64 	%fd91, %fd17, %fd90, %fd100;
	fma.rn.f64 	%fd92, %fd1, %fd91, %fd18;
	sub.f64 	%fd93, %fd16, %fd92;
	abs.f64 	%fd94, %fd93;
	setp.lt.f64 	%p34, %fd94, %fd87;
	selp.f64 	%fd105, %fd94, %fd87, %p34;
	selp.f64 	%fd106, %fd90, %fd88, %p34;
	setp.ne.s32 	%p35, %r40, %r3;
	add.s32 	%r47, %r47, 4;
	@%p35 bra 	$L__BB0_21;
$L__BB0_22:
	ld.param.u64 	%rd31, [ehlers_ecema_batch_f32_param_8];
	fma.rn.f64 	%fd95, %fd17, %fd106, %fd100;
	fma.rn.f64 	%fd107, %fd1, %fd95, %fd18;
	cvt.rn.f32.f64 	%f3, %fd107;
	add.s32 	%r41, %r43, %r4;
	cvta.to.global.u64 	%rd26, %rd31;
	mul.wide.s32 	%rd27, %r41, 4;
	add.s64 	%rd28, %rd26, %rd27;
	st.global.f32 	[%rd28], %f3;
	mov.b16 	%rs15, 1;
$L__BB0_23:
	add.s32 	%r43, %r43, 1;
	setp.ne.s32 	%p36, %r43, %r22;
	mov.u32 	%r14, %r45;
	mov.f64 	%fd6, %fd101;
	mov.f64 	%fd7, %fd100;
	@%p36 bra 	$L__BB0_10;
$L__BB0_24:
	ret;

}
	// .globl	ehlers_ecema_batch_thread_per_combo_f32
.visible .entry ehlers_ecema_batch_thread_per_combo_f32(
	.param .u64 .ptr .align 1 ehlers_ecema_batch_thread_per_combo_f32_param_0,
	.param .u64 .ptr .align 1 ehlers_ecema_batch_thread_per_combo_f32_param_1,
	.param .u64 .ptr .align 1 ehlers_ecema_batch_thread_per_combo_f32_param_2,
	.param .u64 .ptr .align 1 ehlers_ecema_batch_thread_per_combo_f32_param_3,
	.param .u64 .ptr .align 1 ehlers_ecema_batch_thread_per_combo_f32_param_4,
	.param .u32 ehlers_ecema_batch_thread_per_combo_f32_param_5,
	.param .u32 ehlers_ecema_batch_thread_per_combo_f32_param_6,
	.param .u32 ehlers_ecema_batch_thread_per_combo_f32_param_7,
	.param .u64 .ptr .align 1 ehlers_ecema_batch_thread_per_combo_f32_param_8
)
{
	.reg .pred 	%p<42>;
	.reg .b16 	%rs<16>;
	.reg .b32 	%r<65>;
	.reg .b32 	%f<142>;
	.reg .b64 	%rd<33>;
	.reg .b64 	%fd<19>;

	ld.param.u64 	%rd4, [ehlers_ecema_batch_thread_per_combo_f32_param_0];
	ld.param.u64 	%rd5, [ehlers_ecema_batch_thread_per_combo_f32_param_1];
	ld.param.u64 	%rd6, [ehlers_ecema_batch_thread_per_combo_f32_param_2];
	ld.param.u64 	%rd7, [ehlers_ecema_batch_thread_per_combo_f32_param_3];
	ld.param.u64 	%rd8, [ehlers_ecema_batch_thread_per_combo_f32_param_4];
	ld.param.u32 	%r25, [ehlers_ecema_batch_thread_per_combo_f32_param_5];
	ld.param.u32 	%r27, [ehlers_ecema_batch_thread_per_combo_f32_param_6];
	ld.param.u32 	%r26, [ehlers_ecema_batch_thread_per_combo_f32_param_7];
	ld.param.u64 	%rd9, [ehlers_ecema_batch_thread_per_combo_f32_param_8];
	cvta.to.global.u64 	%rd1, %rd9;
	mov.u32 	%r28, %ctaid.x;
	mov.u32 	%r29, %ntid.x;
	mov.u32 	%r30, %tid.x;
	mad.lo.s32 	%r1, %r28, %r29, %r30;
	setp.ge.s32 	%p1, %r1, %r27;
	@%p1 bra 	$L__BB1_33;
	cvta.to.global.u64 	%rd10, %rd5;
	cvta.to.global.u64 	%rd11, %rd6;
	cvta.to.global.u64 	%rd12, %rd7;
	cvta.to.global.u64 	%rd13, %rd8;
	cvt.s64.s32 	%rd14, %r1;
	mul.wide.s32 	%rd15, %r1, 4;
	add.s64 	%rd16, %rd10, %rd15;
	ld.global.nc.u32 	%r31, [%rd16];
	add.s64 	%rd17, %rd11, %rd15;
	ld.global.nc.u32 	%r32, [%rd17];
	add.s64 	%rd18, %rd12, %rd14;
	ld.global.nc.u8 	%rs5, [%rd18];
	cvt.u16.u8 	%rs1, %rs5;
	add.s64 	%rd19, %rd13, %rd14;
	ld.global.nc.u8 	%rs6, [%rd19];
	cvt.u16.u8 	%rs2, %rs6;
	min.s32 	%r33, %r25, %r31;
	min.s32 	%r34, %r33, %r32;
	setp.lt.s32 	%p2, %r34, 1;
	setp.le.u32 	%p3, %r25, %r26;
	or.pred  	%p4, %p3, %p2;
	@%p4 bra 	$L__BB1_33;
	and.b16  	%rs7, %rs1, 255;
	setp.eq.s16 	%p5, %rs7, 0;
	sub.s32 	%r35, %r25, %r26;
	setp.lt.u32 	%p6, %r35, %r31;
	and.pred  	%p7, %p5, %p6;
	@%p7 bra 	$L__BB1_33;
	mul.lo.s32 	%r4, %r25, %r1;
	and.b32  	%r5, %r25, 7;
	setp.lt.u32 	%p8, %r25, 8;
	mov.b32 	%r60, 0;
	@%p8 bra 	$L__BB1_6;
	and.b32  	%r60, %r25, 2147483640;
	mov.b32 	%r58, 0;
$L__BB1_5:
	.pragma "nounroll";
	add.s32 	%r38, %r58, %r4;
	mul.wide.s32 	%rd20, %r38, 4;
	add.s64 	%rd21, %rd1, %rd20;
	mov.b32 	%r39, 2143289344;
	st.global.u32 	[%rd21], %r39;
	st.global.u32 	[%rd21+4], %r39;
	st.global.u32 	[%rd21+8], %r39;
	st.global.u32 	[%rd21+12], %r39;
	st.global.u32 	[%rd21+16], %r39;
	st.global.u32 	[%rd21+20], %r39;
	st.global.u32 	[%rd21+24], %r39;
	st.global.u32 	[%rd21+28], %r39;
	add.s32 	%r58, %r58, 8;
	setp.ne.s32 	%p9, %r58, %r60;
	@%p9 bra 	$L__BB1_5;
$L__BB1_6:
	setp.eq.s32 	%p10, %r5, 0;
	@%p10 bra 	$L__BB1_14;
	and.b32  	%r10, %r25, 3;
	setp.lt.u32 	%p11, %r5, 4;
	@%p11 bra 	$L__BB1_9;
	add.s32 	%r40, %r60, %r4;
	mul.wide.s32 	%rd22, %r40, 4;
	add.s64 	%rd23, %rd1, %rd22;
	mov.b32 	%r41, 2143289344;
	st.global.u32 	[%rd23], %r41;
	st.global.u32 	[%rd23+4], %r41;
	st.global.u32 	[%rd23+8], %r41;
	st.global.u32 	[%rd23+12], %r41;
	add.s32 	%r60, %r60, 4;
$L__BB1_9:
	setp.eq.s32 	%p12, %r10, 0;
	@%p12 bra 	$L__BB1_14;
	setp.eq.s32 	%p13, %r10, 1;
	@%p13 bra 	$L__BB1_12;
	add.s32 	%r42, %r60, %r4;
	mul.wide.s32 	%rd24, %r42, 4;
	add.s64 	%rd25, %rd1, %rd24;
	mov.b32 	%r43, 2143289344;
	st.global.u32 	[%rd25], %r43;
	st.global.u32 	[%rd25+4], %r43;
	add.s32 	%r60, %r60, 2;
$L__BB1_12:
	and.b32  	%r44, %r25, 1;
	setp.eq.b32 	%p14, %r44, 1;
	not.pred 	%p15, %p14;
	@%p15 bra 	$L__BB1_14;
	add.s32 	%r45, %r60, %r4;
	mul.wide.s32 	%rd26, %r45, 4;
	add.s64 	%rd27, %rd1, %rd26;
	mov.b32 	%r46, 2143289344;
	st.global.u32 	[%rd27], %r46;
$L__BB1_14:
	setp.ne.s16 	%p16, %rs7, 0;
	add.s32 	%r15, %r31, %r26;
	add.s32 	%r47, %r15, -1;
	selp.b32 	%r16, %r26, %r47, %p16;
	setp.ge.s32 	%p17, %r16, %r25;
	@%p17 bra 	$L__BB1_33;
	cvt.rn.f32.u32 	%f42, %r31;
	add.f32 	%f43, %f42, 0f3F800000;
	mov.f32 	%f44, 0f40000000;
	div.rn.f32 	%f1, %f44, %f43;
	setp.le.s32 	%p18, %r25, %r26;
	@%p18 bra 	$L__BB1_33;
	mov.f32 	%f46, 0f3F800000;
	sub.f32 	%f47, %f46, %f1;
	cvt.f64.f32 	%fd1, %f1;
	cvt.f64.f32 	%fd2, %f47;
	neg.s32 	%r48, %r32;
	cvt.rn.f32.s32 	%f48, %r48;
	mul.f32 	%f2, %f48, 0f3DCCCCCD;
	sub.s32 	%r17, 1, %r32;
	cvt.rn.f32.s32 	%f49, %r17;
	mul.f32 	%f3, %f49, 0f3DCCCCCD;
	sub.s32 	%r49, 2, %r32;
	cvt.rn.f32.s32 	%f50, %r49;
	mul.f32 	%f4, %f50, 0f3DCCCCCD;
	cvta.to.global.u64 	%rd2, %rd4;
	min.s32 	%r18, %r15, %r25;
	mov.f32 	%f141, 0f00000000;
	mov.b16 	%rs15, 0;
	and.b16  	%rs11, %rs2, 255;
	mov.u32 	%r62, %r26;
	mov.f32 	%f140, %f141;
	mov.f32 	%f7, %f141;
	mov.f32 	%f8, %f141;
	mov.f32 	%f9, %f141;
	mov.f32 	%f10, %f141;
$L__BB1_17:
	setp.eq.s16 	%p19, %rs7, 0;
	mul.wide.s32 	%rd28, %r62, 4;
	add.s64 	%rd3, %rd2, %rd28;
	ld.global.nc.f32 	%f11, [%rd3];
	mov.f32 	%f130, 0f00000000;
	mov.f32 	%f131, 0f00000000;
	@%p19 bra 	$L__BB1_20;
	abs.f32 	%f67, %f11;
	setp.equ.f32 	%p24, %f67, 0f7F800000;
	mov.f32 	%f131, %f10;
	mov.f32 	%f132, %f8;
	mov.f32 	%f133, %f7;
	mov.f32 	%f134, %f9;
	@%p24 bra 	$L__BB1_26;
	sub.f32 	%f69, %f11, %f9;
	fma.rn.f32 	%f70, %f1, %f69, 0f00000000;
	sub.f32 	%f71, %f70, %f10;
	add.f32 	%f134, %f9, %f71;
	sub.f32 	%f72, %f134, %f9;
	sub.f32 	%f131, %f72, %f71;
	mov.f32 	%f132, %f8;
	mov.f32 	%f133, %f7;
	bra.uni 	$L__BB1_26;
$L__BB1_20:
	setp.eq.s32 	%p20, %r62, %r26;
	mov.f32 	%f132, 0f00000000;
	mov.f32 	%f130, %f11;
	mov.f32 	%f133, %f11;
	mov.f32 	%f134, %f11;
	@%p20 bra 	$L__BB1_26;
	setp.ge.s32 	%p21, %r62, %r18;
	@%p21 bra 	$L__BB1_24;
	abs.f32 	%f58, %f11;
	setp.equ.f32 	%p23, %f58, 0f7F800000;
	mov.f32 	%f130, %f7;
	mov.f32 	%f132, %f8;
	mov.f32 	%f133, %f7;
	mov.f32 	%f134, %f7;
	@%p23 bra 	$L__BB1_26;
	sub.s32 	%r50, %r62, %r26;
	add.s32 	%r51, %r50, 1;
	cvt.rn.f32.s32 	%f60, %r51;
	rcp.rn.f32 	%f61, %f60;
	sub.f32 	%f62, %f11, %f7;
	mul.f32 	%f63, %f61, %f62;
	sub.f32 	%f64, %f63, %f8;
	add.f32 	%f130, %f7, %f64;
	sub.f32 	%f65, %f130, %f7;
	sub.f32 	%f132, %f65, %f64;
	mov.f32 	%f133, %f130;
	mov.f32 	%f134, %f130;
	bra.uni 	$L__BB1_26;
$L__BB1_24:
	abs.f32 	%f52, %f11;
	setp.equ.f32 	%p22, %f52, 0f7F800000;
	mov.f32 	%f130, %f9;
	mov.f32 	%f131, %f10;
	mov.f32 	%f132, %f8;
	mov.f32 	%f133, %f7;
	mov.f32 	%f134, %f9;
	@%p22 bra 	$L__BB1_26;
	sub.f32 	%f53, %f11, %f9;
	fma.rn.f32 	%f54, %f1, %f53, 0f00000000;
	sub.f32 	%f55, %f54, %f10;
	add.f32 	%f130, %f9, %f55;
	sub.f32 	%f56, %f130, %f9;
	sub.f32 	%f131, %f56, %f55;
	mov.f32 	%f132, %f8;
	mov.f32 	%f133, %f7;
	mov.f32 	%f134, %f130;
$L__BB1_26:
	setp.lt.s32 	%p25, %r62, %r16;
	@%p25 bra 	$L__BB1_32;
	and.b32  	%r52, %r32, 1;
	setp.eq.b32 	%p26, %r52, 1;
	not.pred 	%p27, %p26;
	setp.ne.s16 	%p28, %rs11, 0;
	setp.gt.s32 	%p29, %r62, 0;
	and.pred  	%p30, %p28, %p29;
	selp.s32 	%r53, -1, 0, %p30;
	mul.wide.s32 	%rd29, %r53, 4;
	add.s64 	%rd30, %rd3, %rd29;
	ld.global.nc.f32 	%f23, [%rd30];
	and.b16  	%rs12, %rs15, 255;
	setp.eq.s16 	%p31, %rs12, 0;
	selp.f32 	%f24, 0f00000000, %f140, %p31;
	selp.f32 	%f25, %f130, %f141, %p31;
	sub.f32 	%f26, %f23, %f25;
	cvt.f64.f32 	%fd4, %f25;
	mul.f64 	%fd3, %fd2, %fd4;
	fma.rn.f32 	%f73, %f2, %f26, %f134;
	cvt.f64.f32 	%fd5, %f73;
	fma.rn.f64 	%fd6, %fd1, %fd5, %fd3;
	cvt.rn.f32.f64 	%f74, %fd6;
	sub.f32 	%f75, %f23, %f74;
	abs.f32 	%f76, %f75;
	setp.ne.f32 	%p32, %f76, 0f7F800000;
	selp.f32 	%f138, %f76, 0f7F800000, %p32;
	selp.f32 	%f139, %f2, 0f00000000, %p32;
	mov.u32 	%r64, %r17;
	@%p27 bra 	$L__BB1_29;
	sub.s32 	%r64, 3, %r32;
	fma.rn.f32 	%f77, %f3, %f26, %f134;
	cvt.f64.f32 	%fd7, %f77;
	fma.rn.f64 	%fd8, %fd1, %fd7, %fd3;
	cvt.rn.f32.f64 	%f78, %fd8;
	sub.f32 	%f79, %f23, %f78;
	abs.f32 	%f80, %f79;
	setp.lt.f32 	%p33, %f80, %f138;
	selp.f32 	%f81, %f80, %f138, %p33;
	selp.f32 	%f82, %f3, %f139, %p33;
	fma.rn.f32 	%f83, %f4, %f26, %f134;
	cvt.f64.f32 	%fd9, %f83;
	fma.rn.f64 	%fd10, %fd1, %fd9, %fd3;
	cvt.rn.f32.f64 	%f84, %fd10;
	sub.f32 	%f85, %f23, %f84;
	abs.f32 	%f86, %f85;
	setp.lt.f32 	%p34, %f86, %f81;
	selp.f32 	%f138, %f86, %f81, %p34;
	selp.f32 	%f139, %f4, %f82, %p34;
$L__BB1_29:
	setp.lt.u32 	%p35, %r32, 2;
	@%p35 bra 	$L__BB1_31;
$L__BB1_30:
	cvt.rn.f32.s32 	%f87, %r64;
	mul.f32 	%f88, %f87, 0f3DCCCCCD;
	fma.rn.f32 	%f89, %f88, %f26, %f134;
	cvt.f64.f32 	%fd11, %f89;
	fma.rn.f64 	%fd12, %fd1, %fd11, %fd3;
	cvt.rn.f32.f64 	%f90, %fd12;
	sub.f32 	%f91, %f23, %f90;
	abs.f32 	%f92, %f91;
	setp.lt.f32 	%p36, %f92, %f138;
	selp.f32 	%f93, %f92, %f138, %p36;
	selp.f32 	%f94, %f88, %f139, %p36;
	add.s32 	%r54, %r64, 1;
	cvt.rn.f32.s32 	%f95, %r54;
	mul.f32 	%f96, %f95, 0f3DCCCCCD;
	fma.rn.f32 	%f97, %f96, %f26, %f134;
	cvt.f64.f32 	%fd13, %f97;
	fma.rn.f64 	%fd14, %fd1, %fd13, %fd3;
	cvt.rn.f32.f64 	%f98, %fd14;
	sub.f32 	%f99, %f23, %f98;
	abs.f32 	%f100, %f99;
	setp.lt.f32 	%p37, %f100, %f93;
	selp.f32 	%f101, %f100, %f93, %p37;
	selp.f32 	%f102, %f96, %f94, %p37;
	add.s32 	%r55, %r64, 2;
	cvt.rn.f32.s32 	%f103, %r55;
	mul.f32 	%f104, %f103, 0f3DCCCCCD;
	fma.rn.f32 	%f105, %f104, %f26, %f134;
	cvt.f64.f32 	%fd15, %f105;
	fma.rn.f64 	%fd16, %fd1, %fd15, %fd3;
	cvt.rn.f32.f64 	%f106, %fd16;
	sub.f32 	%f107, %f23, %f106;
	abs.f32 	%f108, %f107;
	setp.lt.f32 	%p38, %f108, %f101;
	selp.f32 	%f109, %f108, %f101, %p38;
	selp.f32 	%f110, %f104, %f102, %p38;
	add.s32 	%r56, %r64, 3;
	cvt.rn.f32.s32 	%f111, %r56;
	mul.f32 	%f112, %f111, 0f3DCCCCCD;
	fma.rn.f32 	%f113, %f112, %f26, %f134;
	cvt.f64.f32 	%fd17, %f113;
	fma.rn.f64 	%fd18, %fd1, %fd17, %fd3;
	cvt.rn.f32.f64 	%f114, %fd18;
	sub.f32 	%f115, %f23, %f114;
	abs.f32 	%f116, %f115;
	setp.lt.f32 	%p39, %f116, %f109;
	selp.f32 	%f138, %f116, %f109, %p39;
	selp.f32 	%f139, %f112, %f110, %p39;
	setp.ne.s32 	%p40, %r56, %r32;
	add.s32 	%r64, %r64, 4;
	@%p40 bra 	$L__BB1_30;
$L__BB1_31:
	sub.f32 	%f117, %f134, %f25;
	fma.rn.f32 	%f118, %f26, %f139, %f117;
	fma.rn.f32 	%f119, %f1, %f118, 0f00000000;
	sub.f32 	%f120, %f119, %f24;
	add.f32 	%f141, %f25, %f120;
	sub.f32 	%f121, %f141, %f25;
	sub.f32 	%f140, %f121, %f120;
	add.s32 	%r57, %r62, %r4;
	mul.wide.s32 	%rd31, %r57, 4;
	add.s64 	%rd32, %rd1, %rd31;
	st.global.f32 	[%rd32], %f141;
	mov.b16 	%rs15, 1;
$L__BB1_32:
	add.s32 	%r62, %r62, 1;
	setp.ne.s32 	%p41, %r62, %r25;
	mov.f32 	%f7, %f133;
	mov.f32 	%f8, %f132;
	mov.f32 	%f9, %f134;
	mov.f32 	%f10, %f131;
	@%p41 bra 	$L__BB1_17;
$L__BB1_33:
	ret;

}
	// .globl	ehlers_ecema_many_series_one_param_time_major_f32
.visible .entry ehlers_ecema_many_series_one_param_time_major_f32(
	.param .u64 .ptr .align 1 ehlers_ecema_many_series_one_param_time_major_f32_param_0,
	.param .u32 ehlers_ecema_many_series_one_param_time_major_f32_param_1,
	.param .u32 ehlers_ecema_many_series_one_param_time_major_f32_param_2,
	.param .u32 ehlers_ecema_many_series_one_param_time_major_f32_param_3,
	.param .u32 ehlers_ecema_many_series_one_param_time_major_f32_param_4,
	.param .u8 ehlers_ecema_many_series_one_param_time_major_f32_param_5,
	.param .u8 ehlers_ecema_many_series_one_param_time_major_f32_param_6,
	.param .u64 .ptr .align 1 ehlers_ecema_many_series_one_param_time_major_f32_param_7,
	.param .u64 .ptr .align 1 ehlers_ecema_many_series_one_param_time_major_f32_param_8
)
{
	.reg .pred 	%p<53>;
	.reg .b16 	%rs<17>;
	.reg .b32 	%r<61>;
	.reg .b32 	%f<233>;
	.reg .b64 	%rd<23>;
	.reg .b64 	%fd<36>;

	ld.param.u64 	%rd4, [ehlers_ecema_many_series_one_param_time_major_f32_param_0];
	ld.param.u32 	%r28, [ehlers_ecema_many_series_one_param_time_major_f32_param_1];
	ld.param.u32 	%r29, [ehlers_ecema_many_series_one_param_time_major_f32_param_2];
	ld.param.u32 	%r30, [ehlers_ecema_many_series_one_param_time_major_f32_param_3];
	ld.param.u32 	%r31, [ehlers_ecema_many_series_one_param_time_major_f32_param_4];
	ld.param.u8 	%rs5, [ehlers_ecema_many_series_one_param_time_major_f32_param_5];
	ld.param.u8 	%rs6, [ehlers_ecema_many_series_one_param_time_major_f32_param_6];
	ld.param.u64 	%rd3, [ehlers_ecema_many_series_one_param_time_major_f32_param_7];
	ld.param.u64 	%rd5, [ehlers_ecema_many_series_one_param_time_major_f32_param_8];
	cvta.to.global.u64 	%rd1, %rd5;
	cvta.to.global.u64 	%rd2, %rd4;
	mov.u32 	%r1, %ctaid.x;
	setp.ge.s32 	%p1, %r1, %r28;
	@%p1 bra 	$L__BB2_34;
	mov.u32 	%r2, %tid.x;
	setp.ge.s32 	%p2, %r2, %r29;
	@%p2 bra 	$L__BB2_4;
	mov.u32 	%r3, %ntid.x;
	mov.u32 	%r54, %r2;
$L__BB2_3:
	mad.lo.s32 	%r32, %r54, %r28, %r1;
	mul.wide.s32 	%rd6, %r32, 4;
	add.s64 	%rd7, %rd1, %rd6;
	mov.b32 	%r33, 2143289344;
	st.global.u32 	[%rd7], %r33;
	add.s32 	%r54, %r54, %r3;
	setp.lt.s32 	%p3, %r54, %r29;
	@%p3 bra 	$L__BB2_3;
$L__BB2_4:
	bar.sync 	0;
	setp.ne.s32 	%p4, %r2, 0;
	@%p4 bra 	$L__BB2_34;
	min.s32 	%r34, %r30, %r31;
	setp.lt.s32 	%p5, %r34, 1;
	@%p5 bra 	$L__BB2_34;
	cvta.to.global.u64 	%rd8, %rd3;
	mul.wide.u32 	%rd9, %r1, 4;
	add.s64 	%rd10, %rd8, %rd9;
	ld.global.nc.u32 	%r55, [%rd10];
	setp.lt.s32 	%p6, %r55, 0;
	setp.le.s32 	%p7, %r29, %r55;
	or.pred  	%p8, %p6, %p7;
	@%p8 bra 	$L__BB2_34;
	setp.eq.s16 	%p9, %rs5, 0;
	sub.s32 	%r35, %r29, %r55;
	setp.lt.s32 	%p10, %r35, %r30;
	and.pred  	%p11, %p9, %p10;
	@%p11 bra 	$L__BB2_34;
	setp.ne.s16 	%p12, %rs5, 0;
	add.s32 	%r7, %r55, %r30;
	add.s32 	%r36, %r7, -1;
	selp.b32 	%r8, %r55, %r36, %p12;
	setp.ge.s32 	%p13, %r8, %r29;
	@%p13 bra 	$L__BB2_34;
	setp.ne.s16 	%p14, %rs5, 0;
	cvt.rn.f32.u32 	%f69, %r30;
	add.f32 	%f70, %f69, 0f3F800000;
	mov.f32 	%f71, 0f40000000;
	div.rn.f32 	%f1, %f71, %f70;
	cvt.f64.f32 	%fd1, %f1;
	neg.s32 	%r9, %r31;
	@%p14 bra 	$L__BB2_15;
	cvt.rn.f32.s32 	%f73, %r9;
	mul.f32 	%f2, %f73, 0f3DCCCCCD;
	sub.s32 	%r10, 1, %r31;
	sub.s32 	%r37, 2, %r31;
	cvt.rn.f32.s32 	%f74, %r37;
	mul.f32 	%f3, %f74, 0f3DCCCCCD;
	min.u32 	%r11, %r7, %r29;
	mov.f32 	%f232, 0f00000000;
	mov.b16 	%rs16, 0;
	mov.u32 	%r58, %r55;
	mov.f32 	%f231, %f232;
	mov.f32 	%f218, %f232;
	mov.f32 	%f219, %f232;
	mov.f32 	%f220, %f232;
	mov.f32 	%f221, %f232;
$L__BB2_11:
	mad.lo.s32 	%r22, %r58, %r28, %r1;
	mul.wide.s32 	%rd11, %r22, 4;
	add.s64 	%rd12, %rd2, %rd11;
	ld.global.nc.f32 	%f41, [%rd12];
	setp.eq.s32 	%p15, %r58, %r55;
	mov.f32 	%f222, 0f00000000;
	mov.f32 	%f223, %f222;
	mov.f32 	%f224, %f41;
	mov.f32 	%f225, %f41;
	@%p15 bra 	$L__BB2_27;
	setp.ge.s32 	%p16, %r58, %r11;
	@%p16 bra 	$L__BB2_25;
	abs.f32 	%f82, %f41;
	setp.equ.f32 	%p18, %f82, 0f7F800000;
	mov.f32 	%f223, %f219;
	mov.f32 	%f224, %f218;
	mov.f32 	%f225, %f218;
	@%p18 bra 	$L__BB2_27;
	sub.s32 	%r38, %r58, %r55;
	add.s32 	%r39, %r38, 1;
	cvt.rn.f32.s32 	%f84, %r39;
	rcp.rn.f32 	%f85, %f84;
	sub.f32 	%f86, %f41, %f218;
	mul.f32 	%f87, %f85, %f86;
	sub.f32 	%f88, %f87, %f219;
	add.f32 	%f224, %f218, %f88;
	sub.f32 	%f89, %f224, %f218;
	sub.f32 	%f223, %f89, %f88;
	mov.f32 	%f225, %f224;
	bra.uni 	$L__BB2_27;
$L__BB2_15:
	cvt.rn.f32.s32 	%f144, %r9;
	mul.f32 	%f4, %f144, 0f3DCCCCCD;
	sub.s32 	%r12, 1, %r31;
	and.b32  	%r13, %r31, 1;
	cvt.rn.f32.s32 	%f145, %r12;
	mul.f32 	%f5, %f145, 0f3DCCCCCD;
	sub.s32 	%r47, 2, %r31;
	cvt.rn.f32.s32 	%f146, %r47;
	mul.f32 	%f6, %f146, 0f3DCCCCCD;
	sub.s32 	%r14, 3, %r31;
	mov.f32 	%f215, 0f00000000;
	mov.b16 	%rs14, 0;
	mov.f32 	%f214, %f215;
	mov.f32 	%f208, %f215;
	mov.f32 	%f207, %f215;
$L__BB2_16:
	mad.lo.s32 	%r16, %r55, %r28, %r1;
	mul.wide.s32 	%rd17, %r16, 4;
	add.s64 	%rd18, %rd2, %rd17;
	ld.global.nc.f32 	%f11, [%rd18];
	abs.f32 	%f147, %f11;
	setp.equ.f32 	%p36, %f147, 0f7F800000;
	@%p36 bra 	$L__BB2_18;
	sub.f32 	%f148, %f11, %f208;
	fma.rn.f32 	%f149, %f1, %f148, 0f00000000;
	sub.f32 	%f150, %f149, %f207;
	add.f32 	%f12, %f208, %f150;
	sub.f32 	%f151, %f12, %f208;
	sub.f32 	%f207, %f151, %f150;
	mov.f32 	%f208, %f12;
$L__BB2_18:
	setp.lt.s32 	%p37, %r55, %r8;
	@%p37 bra 	$L__BB2_24;
	setp.eq.s32 	%p38, %r13, 0;
	setp.ne.s16 	%p39, %rs6, 0;
	setp.gt.s32 	%p40, %r55, 0;
	and.pred  	%p41, %p39, %p40;
	selp.s32 	%r48, -1, 0, %p41;
	add.s32 	%r49, %r55, %r48;
	mad.lo.s32 	%r50, %r49, %r28, %r1;
	mul.wide.s32 	%rd19, %r50, 4;
	add.s64 	%rd20, %rd2, %rd19;
	ld.global.nc.f32 	%f16, [%rd20];
	and.b16  	%rs11, %rs14, 255;
	setp.eq.s16 	%p42, %rs11, 0;
	selp.f32 	%f17, 0f00000000, %f214, %p42;
	selp.f32 	%f18, 0f00000000, %f215, %p42;
	sub.f32 	%f19, %f16, %f18;
	cvt.f64.f32 	%fd20, %f18;
	mov.f32 	%f152, 0f3F800000;
	sub.f32 	%f153, %f152, %f1;
	cvt.f64.f32 	%fd21, %f153;
	mul.f64 	%fd2, %fd21, %fd20;
	fma.rn.f32 	%f154, %f4, %f19, %f208;
	cvt.f64.f32 	%fd22, %f154;
	fma.rn.f64 	%fd23, %fd1, %fd22, %fd2;
	cvt.rn.f32.f64 	%f155, %fd23;
	sub.f32 	%f156, %f16, %f155;
	abs.f32 	%f157, %f156;
	setp.ne.f32 	%p43, %f157, 0f7F800000;
	selp.f32 	%f212, %f157, 0f7F800000, %p43;
	selp.f32 	%f213, %f4, 0f00000000, %p43;
	mov.u32 	%r57, %r12;
	@%p38 bra 	$L__BB2_21;
	fma.rn.f32 	%f158, %f5, %f19, %f208;
	cvt.f64.f32 	%fd24, %f158;
	fma.rn.f64 	%fd25, %fd1, %fd24, %fd2;
	cvt.rn.f32.f64 	%f159, %fd25;
	sub.f32 	%f160, %f16, %f159;
	abs.f32 	%f161, %f160;
	setp.lt.f32 	%p44, %f161, %f212;
	selp.f32 	%f162, %f161, %f212, %p44;
	selp.f32 	%f163, %f5, %f213, %p44;
	fma.rn.f32 	%f164, %f6, %f19, %f208;
	cvt.f64.f32 	%fd26, %f164;
	fma.rn.f64 	%fd27, %fd1, %fd26, %fd2;
	cvt.rn.f32.f64 	%f165, %fd27;
	sub.f32 	%f166, %f16, %f165;
	abs.f32 	%f167, %f166;
	setp.lt.f32 	%p45, %f167, %f162;
	selp.f32 	%f212, %f167, %f162, %p45;
	selp.f32 	%f213, %f6, %f163, %p45;
	mov.u32 	%r57, %r14;
$L__BB2_21:
	setp.lt.u32 	%p46, %r31, 2;
	@%p46 bra 	$L__BB2_23;
$L__BB2_22:
	cvt.rn.f32.s32 	%f168, %r57;
	mul.f32 	%f169, %f168, 0f3DCCCCCD;
	fma.rn.f32 	%f170, %f169, %f19, %f208;
	cvt.f64.f32 	%fd28, %f170;
	fma.rn.f64 	%fd29, %fd1, %fd28, %fd2;
	cvt.rn.f32.f64 	%f171, %fd29;
	sub.f32 	%f172, %f16, %f171;
	abs.f32 	%f173, %f172;
	setp.lt.f32 	%p47, %f173, %f212;
	selp.f32 	%f174, %f173, %f212, %p47;
	selp.f32 	%f175, %f169, %f213, %p47;
	add.s32 	%r51, %r57, 1;
	cvt.rn.f32.s32 	%f176, %r51;
	mul.f32 	%f177, %f176, 0f3DCCCCCD;
	fma.rn.f32 	%f178, %f177, %f19, %f208;
	cvt.f64.f32 	%fd30, %f178;
	fma.rn.f64 	%fd31, %fd1, %fd30, %fd2;
	cvt.rn.f32.f64 	%f179, %fd31;
	sub.f32 	%f180, %f16, %f179;
	abs.f32 	%f181, %f180;
	setp.lt.f32 	%p48, %f181, %f174;
	selp.f32 	%f182, %f181, %f174, %p48;
	selp.f32 	%f183, %f177, %f175, %p48;
	add.s32 	%r52, %r57, 2;
	cvt.rn.f32.s32 	%f184, %r52;
	mul.f32 	%f185, %f184, 0f3DCCCCCD;
	fma.rn.f32 	%f186, %f185, %f19, %f208;
	cvt.f64.f32 	%fd32, %f186;
	fma.rn.f64 	%fd33, %fd1, %fd32, %fd2;
	cvt.rn.f32.f64 	%f187, %fd33;
	sub.f32 	%f188, %f16, %f187;
	abs.f32 	%f189, %f188;
	setp.lt.f32 	%p49, %f189, %f182;
	selp.f32 	%f190, %f189, %f182, %p49;
	selp.f32 	%f191, %f185, %f183, %p49;
	add.s32 	%r53, %r57, 3;
	cvt.rn.f32.s32 	%f192, %r53;
	mul.f32 	%f193, %f192, 0f3DCCCCCD;
	fma.rn.f32 	%f194, %f193, %f19, %f208;
	cvt.f64.f32 	%fd34, %f194;
	fma.rn.f64 	%fd35, %fd1, %fd34, %fd2;
	cvt.rn.f32.f64 	%f195, %fd35;
	sub.f32 	%f196, %f16, %f195;
	abs.f32 	%f197, %f196;
	setp.lt.f32 	%p50, %f197, %f190;
	selp.f32 	%f212, %f197, %f190, %p50;
	selp.f32 	%f213, %f193, %f191, %p50;
	setp.ne.s32 	%p51, %r53, %r31;
	add.s32 	%r57, %r57, 4;
	@%p51 bra 	$L__BB2_22;
$L__BB2_23:
	sub.f32 	%f198, %f208, %f18;
	fma.rn.f32 	%f199, %f19, %f213, %f198;
	fma.rn.f32 	%f200, %f1, %f199, 0f00000000;
	sub.f32 	%f201, %f200, %f17;
	add.f32 	%f215, %f18, %f201;
	sub.f32 	%f202, %f215, %f18;
	sub.f32 	%f214, %f202, %f201;
	mul.wide.u32 	%rd21, %r16, 4;
	add.s64 	%rd22, %rd1, %rd21;
	st.global.f32 	[%rd22], %f215;
	mov.b16 	%rs14, 1;
$L__BB2_24:
	add.s32 	%r55, %r55, 1;
	setp.eq.s32 	%p52, %r55, %r29;
	@%p52 bra 	$L__BB2_34;
	bra.uni 	$L__BB2_16;
$L__BB2_25:
	abs.f32 	%f76, %f41;
	setp.equ.f32 	%p17, %f76, 0f7F800000;
	mov.f32 	%f222, %f221;
	mov.f32 	%f223, %f219;
	mov.f32 	%f224, %f218;
	mov.f32 	%f225, %f220;
	@%p17 bra 	$L__BB2_27;
	sub.f32 	%f77, %f41, %f220;
	fma.rn.f32 	%f78, %f1, %f77, 0f00000000;
	sub.f32 	%f79, %f78, %f221;
	add.f32 	%f225, %f220, %f79;
	sub.f32 	%f80, %f225, %f220;
	sub.f32 	%f222, %f80, %f79;
	mov.f32 	%f223, %f219;
	mov.f32 	%f224, %f218;
$L__BB2_27:
	setp.lt.s32 	%p19, %r58, %r8;
	@%p19 bra 	$L__BB2_33;
	and.b32  	%r40, %r31, 1;
	setp.eq.b32 	%p20, %r40, 1;
	not.pred 	%p21, %p20;
	setp.ne.s16 	%p22, %rs6, 0;
	setp.gt.s32 	%p23, %r58, 0;
	and.pred  	%p24, %p22, %p23;
	selp.s32 	%r41, -1, 0, %p24;
	add.s32 	%r42, %r58, %r41;
	mad.lo.s32 	%r43, %r42, %r28, %r1;
	mul.wide.s32 	%rd13, %r43, 4;
	add.s64 	%rd14, %rd2, %rd13;
	ld.global.nc.f32 	%f50, [%rd14];
	and.b16  	%rs8, %rs16, 255;
	setp.eq.s16 	%p25, %rs8, 0;
	selp.f32 	%f51, 0f00000000, %f231, %p25;
	selp.f32 	%f52, %f225, %f232, %p25;
	sub.f32 	%f53, %f50, %f52;
	cvt.f64.f32 	%fd4, %f52;
	mov.f32 	%f90, 0f3F800000;
	sub.f32 	%f91, %f90, %f1;
	cvt.f64.f32 	%fd5, %f91;
	mul.f64 	%fd3, %fd5, %fd4;
	fma.rn.f32 	%f92, %f2, %f53, %f225;
	cvt.f64.f32 	%fd6, %f92;
	fma.rn.f64 	%fd7, %fd1, %fd6, %fd3;
	cvt.rn.f32.f64 	%f93, %fd7;
	sub.f32 	%f94, %f50, %f93;
	abs.f32 	%f95, %f94;
	setp.ne.f32 	%p26, %f95, 0f7F800000;
	selp.f32 	%f229, %f95, 0f7F800000, %p26;
	selp.f32 	%f230, %f2, 0f00000000, %p26;
	mov.u32 	%r60, %r10;
	@%p21 bra 	$L__BB2_30;
	sub.s32 	%r60, 3, %r31;
	cvt.rn.f32.s32 	%f96, %r10;
	mul.f32 	%f97, %f96, 0f3DCCCCCD;
	fma.rn.f32 	%f98, %f97, %f53, %f225;
	cvt.f64.f32 	%fd8, %f98;
	fma.rn.f64 	%fd9, %fd1, %fd8, %fd3;
	cvt.rn.f32.f64 	%f99, %fd9;
	sub.f32 	%f100, %f50, %f99;
	abs.f32 	%f101, %f100;
	setp.lt.f32 	%p27, %f101, %f229;
	selp.f32 	%f102, %f101, %f229, %p27;
	selp.f32 	%f103, %f97, %f230, %p27;
	fma.rn.f32 	%f104, %f3, %f53, %f225;
	cvt.f64.f32 	%fd10, %f104;
	fma.rn.f64 	%fd11, %fd1, %fd10, %fd3;
	cvt.rn.f32.f64 	%f105, %fd11;
	sub.f32 	%f106, %f50, %f105;
	abs.f32 	%f107, %f106;
	setp.lt.f32 	%p28, %f107, %f102;
	selp.f32 	%f229, %f107, %f102, %p28;
	selp.f32 	%f230, %f3, %f103, %p28;
$L__BB2_30:
	setp.lt.u32 	%p29, %r31, 2;
	@%p29 bra 	$L__BB2_32;
$L__BB2_31:
	cvt.rn.f32.s32 	%f108, %r60;
	mul.f32 	%f109, %f108, 0f3DCCCCCD;
	fma.rn.f32 	%f110, %f109, %f53, %f225;
	cvt.f64.f32 	%fd12, %f110;
	fma.rn.f64 	%fd13, %fd1, %fd12, %fd3;
	cvt.rn.f32.f64 	%f111, %fd13;
	sub.f32 	%f112, %f50, %f111;
	abs.f32 	%f113, %f112;
	setp.lt.f32 	%p30, %f113, %f229;
	selp.f32 	%f114, %f113, %f229, %p30;
	selp.f32 	%f115, %f109, %f230, %p30;
	add.s32 	%r44, %r60, 1;
	cvt.rn.f32.s32 	%f116, %r44;
	mul.f32 	%f117, %f116, 0f3DCCCCCD;
	fma.rn.f32 	%f118, %f117, %f53, %f225;
	cvt.f64.f32 	%fd14, %f118;
	fma.rn.f64 	%fd15, %fd1, %fd14, %fd3;
	cvt.rn.f32.f64 	%f119, %fd15;
	sub.f32 	%f120, %f50, %f119;
	abs.f32 	%f121, %f120;
	setp.lt.f32 	%p31, %f121, %f114;
	selp.f32 	%f122, %f121, %f114, %p31;
	selp.f32 	%f123, %f117, %f115, %p31;
	add.s32 	%r45, %r60, 2;
	cvt.rn.f32.s32 	%f124, %r45;
	mul.f32 	%f125, %f124, 0f3DCCCCCD;
	fma.rn.f32 	%f126, %f125, %f53, %f225;
	cvt.f64.f32 	%fd16, %f126;
	fma.rn.f64 	%fd17, %fd1, %fd16, %fd3;
	cvt.rn.f32.f64 	%f127, %fd17;
	sub.f32 	%f128, %f50, %f127;
	abs.f32 	%f129, %f128;
	setp.lt.f32 	%p32, %f129, %f122;
	selp.f32 	%f130, %f129, %f122, %p32;
	selp.f32 	%f131, %f125, %f123, %p32;
	add.s32 	%r46, %r60, 3;
	cvt.rn.f32.s32 	%f132, %r46;
	mul.f32 	%f133, %f132, 0f3DCCCCCD;
	fma.rn.f32 	%f134, %f133, %f53, %f225;
	cvt.f64.f32 	%fd18, %f134;
	fma.rn.f64 	%fd19, %fd1, %fd18, %fd3;
	cvt.rn.f32.f64 	%f135, %fd19;
	sub.f32 	%f136, %f50, %f135;
	abs.f32 	%f137, %f136;
	setp.lt.f32 	%p33, %f137, %f130;
	selp.f32 	%f229, %f137, %f130, %p33;
	selp.f32 	%f230, %f133, %f131, %p33;
	add.s32 	%r60, %r60, 4;
	setp.ne.s32 	%p34, %r46, %r31;
	@%p34 bra 	$L__BB2_31;
$L__BB2_32:
	sub.f32 	%f138, %f225, %f52;
	fma.rn.f32 	%f139, %f53, %f230, %f138;
	fma.rn.f32 	%f140, %f1, %f139, 0f00000000;
	sub.f32 	%f141, %f140, %f51;
	add.f32 	%f232, %f52, %f141;
	sub.f32 	%f142, %f232, %f52;
	sub.f32 	%f231, %f142, %f141;
	mul.wide.u32 	%rd15, %r22, 4;
	add.s64 	%rd16, %rd1, %rd15;
	st.global.f32 	[%rd16], %f232;
	mov.b16 	%rs16, 1;
$L__BB2_33:
	add.s32 	%r58, %r58, 1;
	setp.ne.s32 	%p35, %r58, %r29;
	mov.f32 	%f218, %f224;
	mov.f32 	%f219, %f223;
	mov.f32 	%f220, %f225;
	mov.f32 	%f221, %f222;
	@%p35 bra 	$L__BB2_11;
$L__BB2_34:
	ret;

}
	// .globl	ehlers_ecema_many_series_one_param_1d_f32
.visible .entry ehlers_ecema_many_series_one_param_1d_f32(
	.param .u64 .ptr .align 1 ehlers_ecema_many_series_one_param_1d_f32_param_0,
	.param .u32 ehlers_ecema_many_series_one_param_1d_f32_param_1,
	.param .u32 ehlers_ecema_many_series_one_param_1d_f32_param_2,
	.param .u32 ehlers_ecema_many_series_one_param_1d_f32_param_3,
	.param .u32 ehlers_ecema_many_series_one_param_1d_f32_param_4,
	.param .u8 ehlers_ecema_many_series_one_param_1d_f32_param_5,
	.param .u8 ehlers_ecema_many_series_one_param_1d_f32_param_6,
	.param .u64 .ptr .align 1 ehlers_ecema_many_series_one_param_1d_f32_param_7,
	.param .u64 .ptr .align 1 ehlers_ecema_many_series_one_param_1d_f32_param_8
)
{
	.reg .pred 	%p<56>;
	.reg .b16 	%rs<17>;
	.reg .b32 	%r<83>;
	.reg .b32 	%f<233>;
	.reg .b64 	%rd<43>;
	.reg .b64 	%fd<36>;

	ld.param.u64 	%rd4, [ehlers_ecema_many_series_one_param_1d_f32_param_0];
	ld.param.u32 	%r34, [ehlers_ecema_many_series_one_param_1d_f32_param_1];
	ld.param.u32 	%r35, [ehlers_ecema_many_series_one_param_1d_f32_param_2];
	ld.param.u32 	%r36, [ehlers_ecema_many_series_one_param_1d_f32_param_3];
	ld.param.u32 	%r37, [ehlers_ecema_many_series_one_param_1d_f32_param_4];
	ld.param.u8 	%rs5, [ehlers_ecema_many_series_one_param_1d_f32_param_5];
	ld.param.u8 	%rs6, [ehlers_ecema_many_series_one_param_1d_f32_param_6];
	ld.param.u64 	%rd3, [ehlers_ecema_many_series_one_param_1d_f32_param_7];
	ld.param.u64 	%rd5, [ehlers_ecema_many_series_one_param_1d_f32_param_8];
	cvta.to.global.u64 	%rd1, %rd5;
	cvta.to.global.u64 	%rd2, %rd4;
	mov.u32 	%r38, %ctaid.x;
	mov.u32 	%r39, %ntid.x;
	mov.u32 	%r40, %tid.x;
	mad.lo.s32 	%r1, %r38, %r39, %r40;
	setp.ge.s32 	%p1, %r1, %r34;
	@%p1 bra 	$L__BB3_41;
	min.s32 	%r41, %r35, %r36;
	min.s32 	%r42, %r41, %r37;
	setp.lt.s32 	%p2, %r42, 1;
	@%p2 bra 	$L__BB3_41;
	cvta.to.global.u64 	%rd6, %rd3;
	mul.wide.s32 	%rd7, %r1, 4;
	add.s64 	%rd8, %rd6, %rd7;
	ld.global.nc.u32 	%r77, [%rd8];
	setp.le.u32 	%p3, %r35, %r77;
	@%p3 bra 	$L__BB3_41;
	setp.eq.s16 	%p4, %rs5, 0;
	sub.s32 	%r43, %r35, %r77;
	setp.lt.u32 	%p5, %r43, %r36;
	and.pred  	%p6, %p4, %p5;
	@%p6 bra 	$L__BB3_41;
	and.b32  	%r3, %r35, 7;
	setp.lt.u32 	%p7, %r35, 8;
	mov.b32 	%r75, 0;
	@%p7 bra 	$L__BB3_7;
	and.b32  	%r75, %r35, 2147483640;
	mov.b32 	%r73, 0;
	mul.wide.s32 	%rd11, %r34, 4;
$L__BB3_6:
	.pragma "nounroll";
	mad.lo.s32 	%r46, %r73, %r34, %r1;
	mul.wide.s32 	%rd9, %r46, 4;
	add.s64 	%rd10, %rd1, %rd9;
	mov.b32 	%r47, 2143289344;
	st.global.u32 	[%rd10], %r47;
	add.s64 	%rd12, %rd10, %rd11;
	st.global.u32 	[%rd12], %r47;
	add.s64 	%rd13, %rd12, %rd11;
	st.global.u32 	[%rd13], %r47;
	add.s64 	%rd14, %rd13, %rd11;
	st.global.u32 	[%rd14], %r47;
	add.s64 	%rd15, %rd14, %rd11;
	st.global.u32 	[%rd15], %r47;
	add.s64 	%rd16, %rd15, %rd11;
	st.global.u32 	[%rd16], %r47;
	add.s64 	%rd17, %rd16, %rd11;
	st.global.u32 	[%rd17], %r47;
	add.s64 	%rd18, %rd17, %rd11;
	st.global.u32 	[%rd18], %r47;
	add.s32 	%r73, %r73, 8;
	setp.ne.s32 	%p8, %r73, %r75;
	@%p8 bra 	$L__BB3_6;
$L__BB3_7:
	setp.eq.s32 	%p9, %r3, 0;
	@%p9 bra 	$L__BB3_15;
	and.b32  	%r8, %r35, 3;
	setp.lt.u32 	%p10, %r3, 4;
	@%p10 bra 	$L__BB3_10;
	mad.lo.s32 	%r48, %r75, %r34, %r1;
	mul.wide.s32 	%rd19, %r48, 4;
	add.s64 	%rd20, %rd1, %rd19;
	mov.b32 	%r49, 2143289344;
	st.global.u32 	[%rd20], %r49;
	mul.wide.s32 	%rd21, %r34, 4;
	add.s64 	%rd22, %rd20, %rd21;
	st.global.u32 	[%rd22], %r49;
	add.s64 	%rd23, %rd22, %rd21;
	st.global.u32 	[%rd23], %r49;
	add.s64 	%rd24, %rd23, %rd21;
	st.global.u32 	[%rd24], %r49;
	add.s32 	%r75, %r75, 4;
$L__BB3_10:
	setp.eq.s32 	%p11, %r8, 0;
	@%p11 bra 	$L__BB3_15;
	setp.eq.s32 	%p12, %r8, 1;
	@%p12 bra 	$L__BB3_13;
	mad.lo.s32 	%r50, %r75, %r34, %r1;
	mul.wide.s32 	%rd25, %r50, 4;
	add.s64 	%rd26, %rd1, %rd25;
	mov.b32 	%r51, 2143289344;
	st.global.u32 	[%rd26], %r51;
	mul.wide.s32 	%rd27, %r34, 4;
	add.s64 	%rd28, %rd26, %rd27;
	st.global.u32 	[%rd28], %r51;
	add.s32 	%r75, %r75, 2;
$L__BB3_13:
	and.b32  	%r52, %r35, 1;
	setp.eq.b32 	%p13, %r52, 1;
	not.pred 	%p14, %p13;
	@%p14 bra 	$L__BB3_15;
	mad.lo.s32 	%r53, %r75, %r34, %r1;
	mul.wide.s32 	%rd29, %r53, 4;
	add.s64 	%rd30, %rd1, %rd29;
	mov.b32 	%r54, 2143289344;
	st.global.u32 	[%rd30], %r54;
$L__BB3_15:
	setp.ne.s16 	%p15, %rs5, 0;
	add.s32 	%r13, %r77, %r36;
	add.s32 	%r55, %r13, -1;
	selp.b32 	%r14, %r77, %r55, %p15;
	setp.ge.u32 	%p16, %r14, %r35;
	@%p16 bra 	$L__BB3_41;
	cvt.rn.f32.u32 	%f69, %r36;
	add.f32 	%f70, %f69, 0f3F800000;
	mov.f32 	%f71, 0f40000000;
	div.rn.f32 	%f1, %f71, %f70;
	setp.ne.s16 	%p17, %rs5, 0;
	cvt.f64.f32 	%fd1, %f1;
	neg.s32 	%r15, %r37;
	@%p17 bra 	$L__BB3_22;
	cvt.rn.f32.s32 	%f73, %r15;
	mul.f32 	%f2, %f73, 0f3DCCCCCD;
	sub.s32 	%r16, 1, %r37;
	sub.s32 	%r56, 2, %r37;
	cvt.rn.f32.s32 	%f74, %r56;
	mul.f32 	%f3, %f74, 0f3DCCCCCD;
	min.u32 	%r17, %r13, %r35;
	mov.f32 	%f232, 0f00000000;
	mov.b16 	%rs16, 0;
	mov.u32 	%r80, %r77;
	mov.f32 	%f231, %f232;
	mov.f32 	%f218, %f232;
	mov.f32 	%f219, %f232;
	mov.f32 	%f220, %f232;
	mov.f32 	%f221, %f232;
$L__BB3_18:
	mad.lo.s32 	%r28, %r80, %r34, %r1;
	mul.wide.s32 	%rd31, %r28, 4;
	add.s64 	%rd32, %rd2, %rd31;
	ld.global.nc.f32 	%f41, [%rd32];
	setp.eq.s32 	%p18, %r80, %r77;
	mov.f32 	%f222, 0f00000000;
	mov.f32 	%f223, %f222;
	mov.f32 	%f224, %f41;
	mov.f32 	%f225, %f41;
	@%p18 bra 	$L__BB3_34;
	setp.ge.s32 	%p19, %r80, %r17;
	@%p19 bra 	$L__BB3_32;
	abs.f32 	%f82, %f41;
	setp.equ.f32 	%p21, %f82, 0f7F800000;
	mov.f32 	%f223, %f219;
	mov.f32 	%f224, %f218;
	mov.f32 	%f225, %f218;
	@%p21 bra 	$L__BB3_34;
	sub.s32 	%r57, %r80, %r77;
	add.s32 	%r58, %r57, 1;
	cvt.rn.f32.s32 	%f84, %r58;
	rcp.rn.f32 	%f85, %f84;
	sub.f32 	%f86, %f41, %f218;
	mul.f32 	%f87, %f85, %f86;
	sub.f32 	%f88, %f87, %f219;
	add.f32 	%f224, %f218, %f88;
	sub.f32 	%f89, %f224, %f218;
	sub.f32 	%f223, %f89, %f88;
	mov.f32 	%f225, %f224;
	bra.uni 	$L__BB3_34;
$L__BB3_22:
	cvt.rn.f32.s32 	%f144, %r15;
	mul.f32 	%f4, %f144, 0f3DCCCCCD;
	sub.s32 	%r18, 1, %r37;
	and.b32  	%r19, %r37, 1;
	cvt.rn.f32.s32 	%f145, %r18;
	mul.f32 	%f5, %f145, 0f3DCCCCCD;
	sub.s32 	%r66, 2, %r37;
	cvt.rn.f32.s32 	%f146, %r66;
	mul.f32 	%f6, %f146, 0f3DCCCCCD;
	sub.s32 	%r20, 3, %r37;
	mov.f32 	%f215, 0f00000000;
	mov.b16 	%rs14, 0;
	mov.f32 	%f214, %f215;
	mov.f32 	%f208, %f215;
	mov.f32 	%f207, %f215;
$L__BB3_23:
	mad.lo.s32 	%r22, %r77, %r34, %r1;
	mul.wide.s32 	%rd37, %r22, 4;
	add.s64 	%rd38, %rd2, %rd37;
	ld.global.nc.f32 	%f11, [%rd38];
	abs.f32 	%f147, %f11;
	setp.equ.f32 	%p39, %f147, 0f7F800000;
	@%p39 bra 	$L__BB3_25;
	sub.f32 	%f148, %f11, %f208;
	fma.rn.f32 	%f149, %f1, %f148, 0f00000000;
	sub.f32 	%f150, %f149, %f207;
	add.f32 	%f12, %f208, %f150;
	sub.f32 	%f151, %f12, %f208;
	sub.f32 	%f207, %f151, %f150;
	mov.f32 	%f208, %f12;
$L__BB3_25:
	setp.lt.s32 	%p40, %r77, %r14;
	@%p40 bra 	$L__BB3_31;
	setp.eq.s32 	%p41, %r19, 0;
	setp.ne.s16 	%p42, %rs6, 0;
	setp.gt.s32 	%p43, %r77, 0;
	and.pred  	%p44, %p42, %p43;
	selp.s32 	%r67, -1, 0, %p44;
	add.s32 	%r68, %r77, %r67;
	mad.lo.s32 	%r69, %r68, %r34, %r1;
	mul.wide.s32 	%rd39, %r69, 4;
	add.s64 	%rd40, %rd2, %rd39;
	ld.global.nc.f32 	%f16, [%rd40];
	and.b16  	%rs11, %rs14, 255;
	setp.eq.s16 	%p45, %rs11, 0;
	selp.f32 	%f17, 0f00000000, %f214, %p45;
	selp.f32 	%f18, 0f00000000, %f215, %p45;
	sub.f32 	%f19, %f16, %f18;
	cvt.f64.f32 	%fd20, %f18;
	mov.f32 	%f152, 0f3F800000;
	sub.f32 	%f153, %f152, %f1;
	cvt.f64.f32 	%fd21, %f153;
	mul.f64 	%fd2, %fd21, %fd20;
	fma.rn.f32 	%f154, %f4, %f19, %f208;
	cvt.f64.f32 	%fd22, %f154;
	fma.rn.f64 	%fd23, %fd1, %fd22, %fd2;
	cvt.rn.f32.f64 	%f155, %fd23;
	sub.f32 	%f156, %f16, %f155;
	abs.f32 	%f157, %f156;
	setp.ne.f32 	%p46, %f157, 0f7F800000;
	selp.f32 	%f212, %f157, 0f7F800000, %p46;
	selp.f32 	%f213, %f4, 0f00000000, %p46;
	mov.u32 	%r79, %r18;
	@%p41 bra 	$L__BB3_28;
	fma.rn.f32 	%f158, %f5, %f19, %f208;
	cvt.f64.f32 	%fd24, %f158;
	fma.rn.f64 	%fd25, %fd1, %fd24, %fd2;
	cvt.rn.f32.f64 	%f159, %fd25;
	sub.f32 	%f160, %f16, %f159;
	abs.f32 	%f161, %f160;
	setp.lt.f32 	%p47, %f161, %f212;
	selp.f32 	%f162, %f161, %f212, %p47;
	selp.f32 	%f163, %f5, %f213, %p47;
	fma.rn.f32 	%f164, %f6, %f19, %f208;
	cvt.f64.f32 	%fd26, %f164;
	fma.rn.f64 	%fd27, %fd1, %fd26, %fd2;
	cvt.rn.f32.f64 	%f165, %fd27;
	sub.f32 	%f166, %f16, %f165;
	abs.f32 	%f167, %f166;
	setp.lt.f32 	%p48, %f167, %f162;
	selp.f32 	%f212, %f167, %f162, %p48;
	selp.f32 	%f213, %f6, %f163, %p48;
	mov.u32 	%r79, %r20;
$L__BB3_28:
	setp.lt.u32 	%p49, %r37, 2;
	@%p49 bra 	$L__BB3_30;
$L__BB3_29:
	cvt.rn.f32.s32 	%f168, %r79;
	mul.f32 	%f169, %f168, 0f3DCCCCCD;
	fma.rn.f32 	%f170, %f169, %f19, %f208;
	cvt.f64.f32 	%fd28, %f170;
	fma.rn.f64 	%fd29, %fd1, %fd28, %fd2;
	cvt.rn.f32.f64 	%f171, %fd29;
	sub.f32 	%f172, %f16, %f171;
	abs.f32 	%f173, %f172;
	setp.lt.f32 	%p50, %f173, %f212;
	selp.f32 	%f174, %f173, %f212, %p50;
	selp.f32 	%f175, %f169, %f213, %p50;
	add.s32 	%r70, %r79, 1;
	cvt.rn.f32.s32 	%f176, %r70;
	mul.f32 	%f177, %f176, 0f3DCCCCCD;
	fma.rn.f32 	%f178, %f177, %f19, %f208;
	cvt.f64.f32 	%fd30, %f178;
	fma.rn.f64 	%fd31, %fd1, %fd30, %fd2;
	cvt.rn.f32.f64 	%f179, %fd31;
	sub.f32 	%f180, %f16, %f179;
	abs.f32 	%f181, %f180;
	setp.lt.f32 	%p51, %f181, %f174;
	selp.f32 	%f182, %f181, %f174, %p51;
	selp.f32 	%f183, %f177, %f175, %p51;
	add.s32 	%r71, %r79, 2;
	cvt.rn.f32.s32 	%f184, %r71;
	mul.f32 	%f185, %f184, 0f3DCCCCCD;
	fma.rn.f32 	%f186, %f185, %f19, %f208;
	cvt.f64.f32 	%fd32, %f186;
	fma.rn.f64 	%fd33, %fd1, %fd32, %fd2;
	cvt.rn.f32.f64 	%f187, %fd33;
	sub.f32 	%f188, %f16, %f187;
	abs.f32 	%f189, %f188;
	setp.lt.f32 	%p52, %f189, %f182;
	selp.f32 	%f190, %f189, %f182, %p52;
	selp.f32 	%f191, %f185, %f183, %p52;
	add.s32 	%r72, %r79, 3;
	cvt.rn.f32.s32 	%f192, %r72;
	mul.f32 	%f193, %f192, 0f3DCCCCCD;
	fma.rn.f32 	%f194, %f193, %f19, %f208;
	cvt.f64.f32 	%fd34, %f194;
	fma.rn.f64 	%fd35, %fd1, %fd34, %fd2;
	cvt.rn.f32.f64 	%f195, %fd35;
	sub.f32 	%f196, %f16, %f195;
	abs.f32 	%f197, %f196;
	setp.lt.f32 	%p53, %f197, %f190;
	selp.f32 	%f212, %f197, %f190, %p53;
	selp.f32 	%f213, %f193, %f191, %p53;
	setp.ne.s32 	%p54, %r72, %r37;
	add.s32 	%r79, %r79, 4;
	@%p54 bra 	$L__BB3_29;
$L__BB3_30:
	sub.f32 	%f198, %f208, %f18;
	fma.rn.f32 	%f199, %f19, %f213, %f198;
	fma.rn.f32 	%f200, %f1, %f199, 0f00000000;
	sub.f32 	%f201, %f200, %f17;
	add.f32 	%f215, %f18, %f201;
	sub.f32 	%f202, %f215, %f18;
	sub.f32 	%f214, %f202, %f201;
	mul.wide.s32 	%rd41, %r22, 4;
	add.s64 	%rd42, %rd1, %rd41;
	st.global.f32 	[%rd42], %f215;
	mov.b16 	%rs14, 1;
$L__BB3_31:
	add.s32 	%r77, %r77, 1;
	setp.eq.s32 	%p55, %r77, %r35;
	@%p55 bra 	$L__BB3_41;
	bra.uni 	$L__BB3_23;
$L__BB3_32:
	abs.f32 	%f76, %f41;
	setp.equ.f32 	%p20, %f76, 0f7F800000;
	mov.f32 	%f222, %f221;
	mov.f32 	%f223, %f219;
	mov.f32 	%f224, %f218;
	mov.f32 	%f225, %f220;
	@%p20 bra 	$L__BB3_34;
	sub.f32 	%f77, %f41, %f220;
	fma.rn.f32 	%f78, %f1, %f77, 0f00000000;
	sub.f32 	%f79, %f78, %f221;
	add.f32 	%f225, %f220, %f79;
	sub.f32 	%f80, %f225, %f220;
	sub.f32 	%f222, %f80, %f79;
	mov.f32 	%f223, %f219;
	mov.f32 	%f224, %f218;
$L__BB3_34:
	setp.lt.s32 	%p22, %r80, %r14;
	@%p22 bra 	$L__BB3_40;
	and.b32  	%r59, %r37, 1;
	setp.eq.b32 	%p23, %r59, 1;
	not.pred 	%p24, %p23;
	setp.ne.s16 	%p25, %rs6, 0;
	setp.gt.s32 	%p26, %r80, 0;
	and.pred  	%p27, %p25, %p26;
	selp.s32 	%r60, -1, 0, %p27;
	add.s32 	%r61, %r80, %r60;
	mad.lo.s32 	%r62, %r61, %r34, %r1;
	mul.wide.s32 	%rd33, %r62, 4;
	add.s64 	%rd34, %rd2, %rd33;
	ld.global.nc.f32 	%f50, [%rd34];
	and.b16  	%rs8, %rs16, 255;
	setp.eq.s16 	%p28, %rs8, 0;
	selp.f32 	%f51, 0f00000000, %f231, %p28;
	selp.f32 	%f52, %f225, %f232, %p28;
	sub.f32 	%f53, %f50, %f52;
	cvt.f64.f32 	%fd4, %f52;
	mov.f32 	%f90, 0f3F800000;
	sub.f32 	%f91, %f90, %f1;
	cvt.f64.f32 	%fd5, %f91;
	mul.f64 	%fd3, %fd5, %fd4;
	fma.rn.f32 	%f92, %f2, %f53, %f225;
	cvt.f64.f32 	%fd6, %f92;
	fma.rn.f64 	%fd7, %fd1, %fd6, %fd3;
	cvt.rn.f32.f64 	%f93, %fd7;
	sub.f32 	%f94, %f50, %f93;
	abs.f32 	%f95, %f94;
	setp.ne.f32 	%p29, %f95, 0f7F800000;
	selp.f32 	%f229, %f95, 0f7F800000, %p29;
	selp.f32 	%f230, %f2, 0f00000000, %p29;
	mov.u32 	%r82, %r16;
	@%p24 bra 	$L__BB3_37;
	sub.s32 	%r82, 3, %r37;
	cvt.rn.f32.s32 	%f96, %r16;
	mul.f32 	%f97, %f96, 0f3DCCCCCD;
	fma.rn.f32 	%f98, %f97, %f53, %f225;
	cvt.f64.f32 	%fd8, %f98;
	fma.rn.f64 	%fd9, %fd1, %fd8, %fd3;
	cvt.rn.f32.f64 	%f99, %fd9;
	sub.f32 	%f100, %f50, %f99;
	abs.f32 	%f101, %f100;
	setp.lt.f32 	%p30, %f101, %f229;
	selp.f32 	%f102, %f101, %f229, %p30;
	selp.f32 	%f103, %f97, %f230, %p30;
	fma.rn.f32 	%f104, %f3, %f53, %f225;
	cvt.f64.f32 	%fd10, %f104;
	fma.rn.f64 	%fd11, %fd1, %fd10, %fd3;
	cvt.rn.f32.f64 	%f105, %fd11;
	sub.f32 	%f106, %f50, %f105;
	abs.f32 	%f107, %f106;
	setp.lt.f32 	%p31, %f107, %f102;
	selp.f32 	%f229, %f107, %f102, %p31;
	selp.f32 	%f230, %f3, %f103, %p31;
$L__BB3_37:
	setp.lt.u32 	%p32, %r37, 2;
	@%p32 bra 	$L__BB3_39;
$L__BB3_38:
	cvt.rn.f32.s32 	%f108, %r82;
	mul.f32 	%f109, %f108, 0f3DCCCCCD;
	fma.rn.f32 	%f110, %f109, %f53, %f225;
	cvt.f64.f32 	%fd12, %f110;
	fma.rn.f64 	%fd13, %fd1, %fd12, %fd3;
	cvt.rn.f32.f64 	%f111, %fd13;
	sub.f32 	%f112, %f50, %f111;
	abs.f32 	%f113, %f112;
	setp.lt.f32 	%p33, %f113, %f229;
	selp.f32 	%f114, %f113, %f229, %p33;
	selp.f32 	%f115, %f109, %f230, %p33;
	add.s32 	%r63, %r82, 1;
	cvt.rn.f32.s32 	%f116, %r63;
	mul.f32 	%f117, %f116, 0f3DCCCCCD;
	fma.rn.f32 	%f118, %f117, %f53, %f225;
	cvt.f64.f32 	%fd14, %f118;
	fma.rn.f64 	%fd15, %fd1, %fd14, %fd3;
	cvt.rn.f32.f64 	%f119, %fd15;
	sub.f32 	%f120, %f50, %f119;
	abs.f32 	%f121, %f120;
	setp.lt.f32 	%p34, %f121, %f114;
	selp.f32 	%f122, %f121, %f114, %p34;
	selp.f32 	%f123, %f117, %f115, %p34;
	add.s32 	%r64, %r82, 2;
	cvt.rn.f32.s32 	%f124, %r64;
	mul.f32 	%f125, %f124, 0f3DCCCCCD;
	fma.rn.f32 	%f126, %f125, %f53, %f225;
	cvt.f64.f32 	%fd16, %f126;
	fma.rn.f64 	%fd17, %fd1, %fd16, %fd3;
	cvt.rn.f32.f64 	%f127, %fd17;
	sub.f32 	%f128, %f50, %f127;
	abs.f32 	%f129, %f128;
	setp.lt.f32 	%p35, %f129, %f122;
	selp.f32 	%f130, %f129, %f122, %p35;
	selp.f32 	%f131, %f125, %f123, %p35;
	add.s32 	%r65, %r82, 3;
	cvt.rn.f32.s32 	%f132, %r65;
	mul.f32 	%f133, %f132, 0f3DCCCCCD;
	fma.rn.f32 	%f134, %f133, %f53, %f225;
	cvt.f64.f32 	%fd18, %f134;
	fma.rn.f64 	%fd19, %fd1, %fd18, %fd3;
	cvt.rn.f32.f64 	%f135, %fd19;
	sub.f32 	%f136, %f50, %f135;
	abs.f32 	%f137, %f136;
	setp.lt.f32 	%p36, %f137, %f130;
	selp.f32 	%f229, %f137, %f130, %p36;
	selp.f32 	%f230, %f133, %f131, %p36;
	add.s32 	%r82, %r82, 4;
	setp.ne.s32 	%p37, %r65, %r37;
	@%p37 bra 	$L__BB3_38;
$L__BB3_39:
	sub.f32 	%f138, %f225, %f52;
	fma.rn.f32 	%f139, %f53, %f230, %f138;
	fma.rn.f32 	%f140, %f1, %f139, 0f00000000;
	sub.f32 	%f141, %f140, %f51;
	add.f32 	%f232, %f52, %f141;
	sub.f32 	%f142, %f232, %f52;
	sub.f32 	%f231, %f142, %f141;
	mul.wide.s32 	%rd35, %r28, 4;
	add.s64 	%rd36, %rd1, %rd35;
	st.global.f32 	[%rd36], %f232;
	mov.b16 	%rs16, 1;
$L__BB3_40:
	add.s32 	%r80, %r80, 1;
	setp.ne.s32 	%p38, %r80, %r35;
	mov.f32 	%f218, %f224;
	mov.f32 	%f219, %f223;
	mov.f32 	%f220, %f225;
	mov.f32 	%f221, %f222;
	@%p38 bra 	$L__BB3_18;
$L__BB3_41:
	ret;

}
	// .globl	ehlers_ecema_many_series_one_param_2d_f32
.visible .entry ehlers_ecema_many_series_one_param_2d_f32(
	.param .u64 .ptr .align 1 ehlers_ecema_many_series_one_param_2d_f32_param_0,
	.param .u32 ehlers_ecema_many_series_one_param_2d_f32_param_1,
	.param .u32 ehlers_ecema_many_series_one_param_2d_f32_param_2,
	.param .u32 ehlers_ecema_many_series_one_param_2d_f32_param_3,
	.param .u32 ehlers_ecema_many_series_one_param_2d_f32_param_4,
	.param .u8 ehlers_ecema_many_series_one_param_2d_f32_param_5,
	.param .u8 ehlers_ecema_many_series_one_param_2d_f32_param_6,
	.param .u64 .ptr .align 1 ehlers_ecema_many_series_one_param_2d_f32_param_7,
	.param .u64 .ptr .align 1 ehlers_ecema_many_series_one_param_2d_f32_param_8
)
{
	.reg .pred 	%p<57>;
	.reg .b16 	%rs<17>;
	.reg .b32 	%r<89>;
	.reg .b32 	%f<235>;
	.reg .b64 	%rd<43>;

	ld.param.u64 	%rd4, [ehlers_ecema_many_series_one_param_2d_f32_param_0];
	ld.param.u32 	%r33, [ehlers_ecema_many_series_one_param_2d_f32_param_1];
	ld.param.u32 	%r34, [ehlers_ecema_many_series_one_param_2d_f32_param_2];
	ld.param.u32 	%r35, [ehlers_ecema_many_series_one_param_2d_f32_param_3];
	ld.param.u32 	%r36, [ehlers_ecema_many_series_one_param_2d_f32_param_4];
	ld.param.u8 	%rs5, [ehlers_ecema_many_series_one_param_2d_f32_param_5];
	ld.param.u8 	%rs6, [ehlers_ecema_many_series_one_param_2d_f32_param_6];
	ld.param.u64 	%rd3, [ehlers_ecema_many_series_one_param_2d_f32_param_7];
	ld.param.u64 	%rd5, [ehlers_ecema_many_series_one_param_2d_f32_param_8];
	cvta.to.global.u64 	%rd1, %rd5;
	cvta.to.global.u64 	%rd2, %rd4;
	mov.u32 	%r37, %ntid.x;
	mov.u32 	%r38, %nctaid.x;
	mov.u32 	%r39, %tid.y;
	mov.u32 	%r40, %tid.x;
	mov.u32 	%r41, %ctaid.y;
	mov.u32 	%r42, %ctaid.x;
	add.s32 	%r43, %r39, %r42;
	mad.lo.s32 	%r44, %r41, %r38, %r43;
	mad.lo.s32 	%r1, %r44, %r37, %r40;
	setp.ge.s32 	%p1, %r1, %r33;
	@%p1 bra 	$L__BB4_41;
	min.s32 	%r45, %r34, %r35;
	min.s32 	%r46, %r45, %r36;
	setp.lt.s32 	%p2, %r46, 1;
	@%p2 bra 	$L__BB4_41;
	cvta.to.global.u64 	%rd6, %rd3;
	mul.wide.s32 	%rd7, %r1, 4;
	add.s64 	%rd8, %rd6, %rd7;
	ld.global.nc.u32 	%r83, [%rd8];
	setp.le.u32 	%p3, %r34, %r83;
	@%p3 bra 	$L__BB4_41;
	setp.eq.s16 	%p4, %rs5, 0;
	sub.s32 	%r47, %r34, %r83;
	setp.lt.u32 	%p5, %r47, %r35;
	and.pred  	%p6, %p4, %p5;
	@%p6 bra 	$L__BB4_41;
	and.b32  	%r3, %r34, 7;
	setp.lt.u32 	%p7, %r34, 8;
	mov.b32 	%r81, 0;
	@%p7 bra 	$L__BB4_7;
	and.b32  	%r81, %r34, 2147483640;
	mov.b32 	%r79, 0;
	mul.wide.s32 	%rd11, %r33, 4;
$L__BB4_6:
	.pragma "nounroll";
	mad.lo.s32 	%r50, %r79, %r33, %r1;
	mul.wide.s32 	%rd9, %r50, 4;
	add.s64 	%rd10, %rd1, %rd9;
	mov.b32 	%r51, 2143289344;
	st.global.u32 	[%rd10], %r51;
	add.s64 	%rd12, %rd10, %rd11;
	st.global.u32 	[%rd12], %r51;
	add.s64 	%rd13, %rd12, %rd11;
	st.global.u32 	[%rd13], %r51;
	add.s64 	%rd14, %rd13, %rd11;
	st.global.u32 	[%rd14], %r51;
	add.s64 	%rd15, %rd14, %rd11;
	st.global.u32 	[%rd15], %r51;
	add.s64 	%rd16, %rd15, %rd11;
	st.global.u32 	[%rd16], %r51;
	add.s64 	%rd17, %rd16, %rd11;
	st.global.u32 	[%rd17], %r51;
	add.s64 	%rd18, %rd17, %rd11;
	st.global.u32 	[%rd18], %r51;
	add.s32 	%r79, %r79, 8;
	setp.ne.s32 	%p8, %r79, %r81;
	@%p8 bra 	$L__BB4_6;
$L__BB4_7:
	setp.eq.s32 	%p9, %r3, 0;
	@%p9 bra 	$L__BB4_15;
	and.b32  	%r8, %r34, 3;
	setp.lt.u32 	%p10, %r3, 4;
	@%p10 bra 	$L__BB4_10;
	mad.lo.s32 	%r52, %r81, %r33, %r1;
	mul.wide.s32 	%rd19, %r52, 4;
	add.s64 	%rd20, %rd1, %rd19;
	mov.b32 	%r53, 2143289344;
	st.global.u32 	[%rd20], %r53;
	mul.wide.s32 	%rd21, %r33, 4;
	add.s64 	%rd22, %rd20, %rd21;
	st.global.u32 	[%rd22], %r53;
	add.s64 	%rd23, %rd22, %rd21;
	st.global.u32 	[%rd23], %r53;
	add.s64 	%rd24, %rd23, %rd21;
	st.global.u32 	[%rd24], %r53;
	add.s32 	%r81, %r81, 4;
$L__BB4_10:
	setp.eq.s32 	%p11, %r8, 0;
	@%p11 bra 	$L__BB4_15;
	setp.eq.s32 	%p12, %r8, 1;
	@%p12 bra 	$L__BB4_13;
	mad.lo.s32 	%r54, %r81, %r33, %r1;
	mul.wide.s32 	%rd25, %r54, 4;
	add.s64 	%rd26, %rd1, %rd25;
	mov.b32 	%r55, 2143289344;
	st.global.u32 	[%rd26], %r55;
	mul.wide.s32 	%rd27, %r33, 4;
	add.s64 	%rd28, %rd26, %rd27;
	st.global.u32 	[%rd28], %r55;
	add.s32 	%r81, %r81, 2;
$L__BB4_13:
	and.b32  	%r56, %r34, 1;
	setp.eq.b32 	%p13, %r56, 1;
	not.pred 	%p14, %p13;
	@%p14 bra 	$L__BB4_15;
	mad.lo.s32 	%r57, %r81, %r33, %r1;
	mul.wide.s32 	%rd29, %r57, 4;
	add.s64 	%rd30, %rd1, %rd29;
	mov.b32 	%r58, 2143289344;
	st.global.u32 	[%rd30], %r58;
$L__BB4_15:
	setp.ne.s16 	%p15, %rs5, 0;
	add.s32 	%r13, %r83, %r35;
	add.s32 	%r59, %r13, -1;
	selp.b32 	%r14, %r83, %r59, %p15;
	setp.ge.u32 	%p16, %r14, %r34;
	@%p16 bra 	$L__BB4_41;
	cvt.rn.f32.u32 	%f68, %r35;
	add.f32 	%f69, %f68, 0f3F800000;
	mov.f32 	%f70, 0f40000000;
	div.rn.f32 	%f1, %f70, %f69;
	setp.ne.s16 	%p17, %rs5, 0;
	neg.s32 	%r15, %r36;
	@%p17 bra 	$L__BB4_22;
	sub.s32 	%r16, 1, %r36;
	min.u32 	%r17, %r13, %r34;
	mov.f32 	%f234, 0f00000000;
	mov.b16 	%rs16, 0;
	mov.u32 	%r86, %r83;
	mov.f32 	%f233, %f234;
	mov.f32 	%f220, %f234;
	mov.f32 	%f221, %f234;
	mov.f32 	%f222, %f234;
	mov.f32 	%f223, %f234;
$L__BB4_18:
	mad.lo.s32 	%r27, %r86, %r33, %r1;
	mul.wide.s32 	%rd31, %r27, 4;
	add.s64 	%rd32, %rd2, %rd31;
	ld.global.nc.f32 	%f39, [%rd32];
	setp.eq.s32 	%p18, %r86, %r83;
	mov.f32 	%f224, 0f00000000;
	mov.f32 	%f225, %f224;
	mov.f32 	%f226, %f39;
	mov.f32 	%f227, %f39;
	@%p18 bra 	$L__BB4_34;
	setp.ge.s32 	%p19, %r86, %r17;
	@%p19 bra 	$L__BB4_32;
	abs.f32 	%f79, %f39;
	setp.equ.f32 	%p21, %f79, 0f7F800000;
	mov.f32 	%f225, %f221;
	mov.f32 	%f226, %f220;
	mov.f32 	%f227, %f220;
	@%p21 bra 	$L__BB4_34;
	sub.s32 	%r60, %r86, %r83;
	add.s32 	%r61, %r60, 1;
	cvt.rn.f32.s32 	%f81, %r61;
	rcp.rn.f32 	%f82, %f81;
	sub.f32 	%f83, %f39, %f220;
	mul.f32 	%f84, %f82, %f83;
	sub.f32 	%f85, %f84, %f221;
	add.f32 	%f226, %f220, %f85;
	sub.f32 	%f86, %f226, %f220;
	sub.f32 	%f225, %f86, %f85;
	mov.f32 	%f227, %f226;
	bra.uni 	$L__BB4_34;
$L__BB4_22:
	cvt.rn.f32.s32 	%f145, %r15;
	mul.f32 	%f2, %f145, 0f3DCCCCCD;
	sub.s32 	%r18, 1, %r36;
	sub.s32 	%r71, 2, %r36;
	cvt.rn.f32.s32 	%f146, %r71;
	mul.f32 	%f3, %f146, 0f3DCCCCCD;
	mov.f32 	%f217, 0f00000000;
	mov.b16 	%rs14, 0;
	mov.f32 	%f216, %f217;
	mov.f32 	%f210, %f217;
	mov.f32 	%f209, %f217;
$L__BB4_23:
	mad.lo.s32 	%r20, %r83, %r33, %r1;
	mul.wide.s32 	%rd37, %r20, 4;
	add.s64 	%rd38, %rd2, %rd37;
	ld.global.nc.f32 	%f8, [%rd38];
	abs.f32 	%f147, %f8;
	setp.equ.f32 	%p39, %f147, 0f7F800000;
	@%p39 bra 	$L__BB4_25;
	sub.f32 	%f148, %f8, %f210;
	fma.rn.f32 	%f149, %f1, %f148, 0f00000000;
	sub.f32 	%f150, %f149, %f209;
	add.f32 	%f9, %f210, %f150;
	sub.f32 	%f151, %f9, %f210;
	sub.f32 	%f209, %f151, %f150;
	mov.f32 	%f210, %f9;
$L__BB4_25:
	setp.lt.s32 	%p40, %r83, %r14;
	@%p40 bra 	$L__BB4_31;
	and.b32  	%r72, %r36, 1;
	setp.eq.b32 	%p41, %r72, 1;
	not.pred 	%p42, %p41;
	setp.ne.s16 	%p43, %rs6, 0;
	setp.gt.s32 	%p44, %r83, 0;
	and.pred  	%p45, %p43, %p44;
	selp.s32 	%r73, -1, 0, %p45;
	add.s32 	%r74, %r83, %r73;
	mad.lo.s32 	%r75, %r74, %r33, %r1;
	mul.wide.s32 	%rd39, %r75, 4;
	add.s64 	%rd40, %rd2, %rd39;
	ld.global.nc.f32 	%f13, [%rd40];
	and.b16  	%rs11, %rs14, 255;
	setp.eq.s16 	%p46, %rs11, 0;
	selp.f32 	%f14, 0f00000000, %f216, %p46;
	selp.f32 	%f15, 0f00000000, %f217, %p46;
	sub.f32 	%f16, %f13, %f15;
	mov.f32 	%f152, 0f3F800000;
	sub.f32 	%f153, %f152, %f1;
	mul.f32 	%f17, %f153, %f15;
	fma.rn.f32 	%f154, %f2, %f16, %f210;
	fma.rn.f32 	%f155, %f1, %f154, %f17;
	sub.f32 	%f156, %f13, %f155;
	abs.f32 	%f157, %f156;
	setp.ne.f32 	%p47, %f157, 0f7F800000;
	selp.f32 	%f214, %f157, 0f7F800000, %p47;
	selp.f32 	%f215, %f2, 0f00000000, %p47;
	mov.u32 	%r85, %r18;
	@%p42 bra 	$L__BB4_28;
	sub.s32 	%r85, 3, %r36;
	cvt.rn.f32.s32 	%f158, %r18;
	mul.f32 	%f159, %f158, 0f3DCCCCCD;
	fma.rn.f32 	%f160, %f159, %f16, %f210;
	fma.rn.f32 	%f161, %f1, %f160, %f17;
	sub.f32 	%f162, %f13, %f161;
	abs.f32 	%f163, %f162;
	setp.lt.f32 	%p48, %f163, %f214;
	selp.f32 	%f164, %f163, %f214, %p48;
	selp.f32 	%f165, %f159, %f215, %p48;
	fma.rn.f32 	%f166, %f3, %f16, %f210;
	fma.rn.f32 	%f167, %f1, %f166, %f17;
	sub.f32 	%f168, %f13, %f167;
	abs.f32 	%f169, %f168;
	setp.lt.f32 	%p49, %f169, %f164;
	selp.f32 	%f214, %f169, %f164, %p49;
	selp.f32 	%f215, %f3, %f165, %p49;
$L__BB4_28:
	setp.lt.u32 	%p50, %r36, 2;
	@%p50 bra 	$L__BB4_30;
$L__BB4_29:
	cvt.rn.f32.s32 	%f170, %r85;
	mul.f32 	%f171, %f170, 0f3DCCCCCD;
	fma.rn.f32 	%f172, %f171, %f16, %f210;
	fma.rn.f32 	%f173, %f1, %f172, %f17;
	sub.f32 	%f174, %f13, %f173;
	abs.f32 	%f175, %f174;
	setp.lt.f32 	%p51, %f175, %f214;
	selp.f32 	%f176, %f175, %f214, %p51;
	selp.f32 	%f177, %f171, %f215, %p51;
	add.s32 	%r76, %r85, 1;
	cvt.rn.f32.s32 	%f178, %r76;
	mul.f32 	%f179, %f178, 0f3DCCCCCD;
	fma.rn.f32 	%f180, %f179, %f16, %f210;
	fma.rn.f32 	%f181, %f1, %f180, %f17;
	sub.f32 	%f182, %f13, %f181;
	abs.f32 	%f183, %f182;
	setp.lt.f32 	%p52, %f183, %f176;
	selp.f32 	%f184, %f183, %f176, %p52;
	selp.f32 	%f185, %f179, %f177, %p52;
	add.s32 	%r77, %r85, 2;
	cvt.rn.f32.s32 	%f186, %r77;
	mul.f32 	%f187, %f186, 0f3DCCCCCD;
	fma.rn.f32 	%f188, %f187, %f16, %f210;
	fma.rn.f32 	%f189, %f1, %f188, %f17;
	sub.f32 	%f190, %f13, %f189;
	abs.f32 	%f191, %f190;
	setp.lt.f32 	%p53, %f191, %f184;
	selp.f32 	%f192, %f191, %f184, %p53;
	selp.f32 	%f193, %f187, %f185, %p53;
	add.s32 	%r78, %r85, 3;
	cvt.rn.f32.s32 	%f194, %r78;
	mul.f32 	%f195, %f194, 0f3DCCCCCD;
	fma.rn.f32 	%f196, %f195, %f16, %f210;
	fma.rn.f32 	%f197, %f1, %f196, %f17;
	sub.f32 	%f198, %f13, %f197;
	abs.f32 	%f199, %f198;
	setp.lt.f32 	%p54, %f199, %f192;
	selp.f32 	%f214, %f199, %f192, %p54;
	selp.f32 	%f215, %f195, %f193, %p54;
	setp.ne.s32 	%p55, %r78, %r36;
	add.s32 	%r85, %r85, 4;
	@%p55 bra 	$L__BB4_29;
$L__BB4_30:
	sub.f32 	%f200, %f210, %f15;
	fma.rn.f32 	%f201, %f16, %f215, %f200;
	fma.rn.f32 	%f202, %f1, %f201, 0f00000000;
	sub.f32 	%f203, %f202, %f14;
	add.f32 	%f217, %f15, %f203;
	sub.f32 	%f204, %f217, %f15;
	sub.f32 	%f216, %f204, %f203;
	add.s64 	%rd42, %rd1, %rd37;
	st.global.f32 	[%rd42], %f217;
	mov.b16 	%rs14, 1;
$L__BB4_31:
	add.s32 	%r83, %r83, 1;
	setp.eq.s32 	%p56, %r83, %r34;
	@%p56 bra 	$L__BB4_41;
	bra.uni 	$L__BB4_23;
$L__BB4_32:
	abs.f32 	%f73, %f39;
	setp.equ.f32 	%p20, %f73, 0f7F800000;
	mov.f32 	%f224, %f223;
	mov.f32 	%f225, %f221;
	mov.f32 	%f226, %f220;
	mov.f32 	%f227, %f222;
	@%p20 bra 	$L__BB4_34;
	sub.f32 	%f74, %f39, %f222;
	fma.rn.f32 	%f75, %f1, %f74, 0f00000000;
	sub.f32 	%f76, %f75, %f223;
	add.f32 	%f227, %f222, %f76;
	sub.f32 	%f77, %f227, %f222;
	sub.f32 	%f224, %f77, %f76;
	mov.f32 	%f225, %f221;
	mov.f32 	%f226, %f220;
$L__BB4_34:
	setp.lt.s32 	%p22, %r86, %r14;
	@%p22 bra 	$L__BB4_40;
	and.b32  	%r62, %r36, 1;
	setp.eq.b32 	%p23, %r62, 1;
	not.pred 	%p24, %p23;
	setp.ne.s16 	%p25, %rs6, 0;
	setp.gt.s32 	%p26, %r86, 0;
	and.pred  	%p27, %p25, %p26;
	selp.s32 	%r63, -1, 0, %p27;
	add.s32 	%r64, %r86, %r63;
	mad.lo.s32 	%r65, %r64, %r33, %r1;
	mul.wide.s32 	%rd33, %r65, 4;
	add.s64 	%rd34, %rd2, %rd33;
	ld.global.nc.f32 	%f48, [%rd34];
	and.b16  	%rs8, %rs16, 255;
	setp.eq.s16 	%p28, %rs8, 0;
	selp.f32 	%f49, 0f00000000, %f233, %p28;
	selp.f32 	%f50, %f227, %f234, %p28;
	sub.f32 	%f51, %f48, %f50;
	mov.f32 	%f87, 0f3F800000;
	sub.f32 	%f88, %f87, %f1;
	mul.f32 	%f52, %f88, %f50;
	neg.s32 	%r66, %r36;
	cvt.rn.f32.s32 	%f89, %r66;
	mul.f32 	%f90, %f89, 0f3DCCCCCD;
	fma.rn.f32 	%f91, %f90, %f51, %f227;
	fma.rn.f32 	%f92, %f1, %f91, %f52;
	sub.f32 	%f93, %f48, %f92;
	abs.f32 	%f94, %f93;
	setp.ne.f32 	%p29, %f94, 0f7F800000;
	selp.f32 	%f231, %f94, 0f7F800000, %p29;
	selp.f32 	%f232, %f90, 0f00000000, %p29;
	mov.u32 	%r88, %r16;
	@%p24 bra 	$L__BB4_37;
	sub.s32 	%r88, 3, %r36;
	cvt.rn.f32.s32 	%f95, %r16;
	mul.f32 	%f96, %f95, 0f3DCCCCCD;
	fma.rn.f32 	%f97, %f96, %f51, %f227;
	fma.rn.f32 	%f98, %f1, %f97, %f52;
	sub.f32 	%f99, %f48, %f98;
	abs.f32 	%f100, %f99;
	setp.lt.f32 	%p30, %f100, %f231;
	selp.f32 	%f101, %f100, %f231, %p30;
	selp.f32 	%f102, %f96, %f232, %p30;
	sub.s32 	%r67, 2, %r36;
	cvt.rn.f32.s32 	%f103, %r67;
	mul.f32 	%f104, %f103, 0f3DCCCCCD;
	fma.rn.f32 	%f105, %f104, %f51, %f227;
	fma.rn.f32 	%f106, %f1, %f105, %f52;
	sub.f32 	%f107, %f48, %f106;
	abs.f32 	%f108, %f107;
	setp.lt.f32 	%p31, %f108, %f101;
	selp.f32 	%f231, %f108, %f101, %p31;
	selp.f32 	%f232, %f104, %f102, %p31;
$L__BB4_37:
	setp.lt.u32 	%p32, %r36, 2;
	@%p32 bra 	$L__BB4_39;
$L__BB4_38:
	cvt.rn.f32.s32 	%f109, %r88;
	mul.f32 	%f110, %f109, 0f3DCCCCCD;
	fma.rn.f32 	%f111, %f110, %f51, %f227;
	fma.rn.f32 	%f112, %f1, %f111, %f52;
	sub.f32 	%f113, %f48, %f112;
	abs.f32 	%f114, %f113;
	setp.lt.f32 	%p33, %f114, %f231;
	selp.f32 	%f115, %f114, %f231, %p33;
	selp.f32 	%f116, %f110, %f232, %p33;
	add.s32 	%r68, %r88, 1;
	cvt.rn.f32.s32 	%f117, %r68;
	mul.f32 	%f118, %f117, 0f3DCCCCCD;
	fma.rn.f32 	%f119, %f118, %f51, %f227;
	fma.rn.f32 	%f120, %f1, %f119, %f52;
	sub.f32 	%f121, %f48, %f120;
	abs.f32 	%f122, %f121;
	setp.lt.f32 	%p34, %f122, %f115;
	selp.f32 	%f123, %f122, %f115, %p34;
	selp.f32 	%f124, %f118, %f116, %p34;
	add.s32 	%r69, %r88, 2;
	cvt.rn.f32.s32 	%f125, %r69;
	mul.f32 	%f126, %f125, 0f3DCCCCCD;
	fma.rn.f32 	%f127, %f126, %f51, %f227;
	fma.rn.f32 	%f128, %f1, %f127, %f52;
	sub.f32 	%f129, %f48, %f128;
	abs.f32 	%f130, %f129;
	setp.lt.f32 	%p35, %f130, %f123;
	selp.f32 	%f131, %f130, %f123, %p35;
	selp.f32 	%f132, %f126, %f124, %p35;
	add.s32 	%r70, %r88, 3;
	cvt.rn.f32.s32 	%f133, %r70;
	mul.f32 	%f134, %f133, 0f3DCCCCCD;
	fma.rn.f32 	%f135, %f134, %f51, %f227;
	fma.rn.f32 	%f136, %f1, %f135, %f52;
	sub.f32 	%f137, %f48, %f136;
	abs.f32 	%f138, %f137;
	setp.lt.f32 	%p36, %f138, %f131;
	selp.f32 	%f231, %f138, %f131, %p36;
	selp.f32 	%f232, %f134, %f132, %p36;
	add.s32 	%r88, %r88, 4;
	setp.ne.s32 	%p37, %r70, %r36;
	@%p37 bra 	$L__BB4_38;
$L__BB4_39:
	sub.f32 	%f139, %f227, %f50;
	fma.rn.f32 	%f140, %f51, %f232, %f139;
	fma.rn.f32 	%f141, %f1, %f140, 0f00000000;
	sub.f32 	%f142, %f141, %f49;
	add.f32 	%f234, %f50, %f142;
	sub.f32 	%f143, %f234, %f50;
	sub.f32 	%f233, %f143, %f142;
	mul.wide.s32 	%rd35, %r27, 4;
	add.s64 	%rd36, %rd1, %rd35;
	st.global.f32 	[%rd36], %f234;
	mov.b16 	%rs16, 1;
$L__BB4_40:
	add.s32 	%r86, %r86, 1;
	setp.ne.s32 	%p38, %r86, %r34;
	mov.f32 	%f220, %f226;
	mov.f32 	%f221, %f225;
	mov.f32 	%f222, %f227;
	mov.f32 	%f223, %f224;
	@%p38 bra 	$L__BB4_18;
$L__BB4_41:
	ret;

}


// ===== COMPILED SASS (sm_100) =====

	.target	sm_100

	.elftype	@"ET_EXEC"


//--------------------- .note.nv.tkinfo           --------------------------
	.section	.note.nv.tkinfo,"",@"SHT_NOTE"
	.sectionflags	@"SHF_NOTE_NV_TKINFO"
	.tkinfo
        /*0018*/ 	.word	0x00000002
        /*0030*/ 	.string	""
        /*0030*/ 	.string	"ptxas"
        /*0030*/ 	.string	"Cuda compilation tools, release 13.0, V13.0.88"
        /*0030*/ 	.string	"Build cuda_13.0.r13.0/compiler.36424714_0"
        /*0030*/ 	.string	"-arch sm_100 -m 64 "



//--------------------- .note.nv.cuinfo           --------------------------
	.section	.note.nv.cuinfo,"",@"SHT_NOTE"
	.sectionflags	@"SHF_NOTE_NV_CUINFO"
        /*0018*/ 	.short	0x0002
        /*001a*/ 	.short	0x0064
        /*001c*/ 	.short	0x0082
	.zero		2


//--------------------- .nv.info                  --------------------------
	.section	.nv.info,"",@"SHT_CUDA_INFO"
	.align	4


	//----- nvinfo : EIATTR_REGCOUNT
	.align		4
        /*0000*/ 	.byte	0x04, 0x2f
        /*0002*/ 	.short	(.L_1 - .L_0)
	.align		4
.L_0:
        /*0004*/ 	.word	index@(ehlers_ecema_batch_f32)
        /*0008*/ 	.word	0x0000002e


	//----- nvinfo : EIATTR_FRAME_SIZE
	.align		4
.L_1:
        /*000c*/ 	.byte	0x04, 0x11
        /*000e*/ 	.short	(.L_3 - .L_2)
	.align		4
.L_2:
        /*0010*/ 	.word	index@($__internal_8_$__cuda_sm20_div_rn_f64_full)
        /*0014*/ 	.word	0x00000000


	//----- nvinfo : EIATTR_FRAME_SIZE
	.align		4
.L_3:
        /*0018*/ 	.byte	0x04, 0x11
        /*001a*/ 	.short	(.L_5 - .L_4)
	.align		4
.L_4:
        /*001c*/ 	.word	index@(ehlers_ecema_batch_f32)
        /*0020*/ 	.word	0x00000000


	//----- nvinfo : EIATTR_REGCOUNT
	.align		4
.L_5:
        /*0024*/ 	.byte	0x04, 0x2f
        /*0026*/ 	.short	(.L_7 - .L_6)
	.align		4
.L_6:
        /*0028*/ 	.word	index@(ehlers_ecema_batch_thread_per_combo_f32)
        /*002c*/ 	.word	0x00000028


	//----- nvinfo : EIATTR_FRAME_SIZE
	.align		4
.L_7:
        /*0030*/ 	.byte	0x04, 0x11
        /*0032*/ 	.short	(.L_9 - .L_8)
	.align		4
.L_8:
        /*0034*/ 	.word	index@($__internal_7_$__cuda_sm3x_div_rn_noftz_f32_slowpath)
        /*0038*/ 	.word	0x00000000


	//----- nvinfo : EIATTR_FRAME_SIZE
	.align		4
.L_9:
        /*003c*/ 	.byte	0x04, 0x11
        /*003e*/ 	.short	(.L_11 - .L_10)
	.align		4
.L_10:
        /*0040*/ 	.word	index@($__internal_6_$__cuda_sm20_rcp_rn_f32_slowpath)
        /*0044*/ 	.word	0x00000000


	//----- nvinfo : EIATTR_FRAME_SIZE
	.align		4
.L_11:
        /*0048*/ 	.byte	0x04, 0x11
        /*004a*/ 	.short	(.L_13 - .L_12)
	.align		4
.L_12:
        /*004c*/ 	.word	index@(ehlers_ecema_batch_thread_per_combo_f32)
        /*0050*/ 	.word	0x00000000


	//----- nvinfo : EIATTR_REGCOUNT
	.align		4
.L_13:
        /*0054*/ 	.byte	0x04, 0x2f
        /*0056*/ 	.short	(.L_15 - .L_14)
	.align		4
.L_14:
        /*0058*/ 	.word	index@(ehlers_ecema_many_series_one_param_time_major_f32)
        /*005c*/ 	.word	0x00000020


	//----- nvinfo : EIATTR_FRAME_SIZE
	.align		4
.L_15:
        /*0060*/ 	.byte	0x04, 0x11
        /*0062*/ 	.short	(.L_17 - .L_16)
	.align		4
.L_16:
        /*0064*/ 	.word	index@($__internal_5_$__cuda_sm3x_div_rn_noftz_f32_slowpath)
        /*0068*/ 	.word	0x00000000


	//----- nvinfo : EIATTR_FRAME_SIZE
	.align		4
.L_17:
        /*006c*/ 	.byte	0x04, 0x11
        /*006e*/ 	.short	(.L_19 - .L_18)
	.align		4
.L_18:
        /*0070*/ 	.word	index@($__internal_4_$__cuda_sm20_rcp_rn_f32_slowpath)
        /*0074*/ 	.word	0x00000000


	//----- nvinfo : EIATTR_FRAME_SIZE
	.align		4
.L_19:
        /*0078*/ 	.byte	0x04, 0x11
        /*007a*/ 	.short	(.L_21 - .L_20)
	.align		4
.L_20:
        /*007c*/ 	.word	index@(ehlers_ecema_many_series_one_param_time_major_f32)
        /*0080*/ 	.word	0x00000000


	//----- nvinfo : EIATTR_REGCOUNT
	.align		4
.L_21:
        /*0084*/ 	.byte	0x04, 0x2f
        /*0086*/ 	.short	(.L_23 - .L_22)
	.align		4
.L_22:
        /*0088*/ 	.word	index@(ehlers_ecema_many_series_one_param_1d_f32)
        /*008c*/ 	.word	0x00000020


	//----- nvinfo : EIATTR_FRAME_SIZE
	.align		4
.L_23:
        /*0090*/ 	.byte	0x04, 0x11
        /*0092*/ 	.short	(.L_25 - .L_24)
	.align		4
.L_24:
        /*0094*/ 	.word	index@($__internal_3_$__cuda_sm3x_div_rn_noftz_f32_slowpath)
        /*0098*/ 	.word	0x00000000


	//----- nvinfo : EIATTR_FRAME_SIZE
	.align		4
.L_25:
        /*009c*/ 	.byte	0x04, 0x11
        /*009e*/ 	.short	(.L_27 - .L_26)
	.align		4
.L_26:
        /*00a0*/ 	.word	index@($__internal_2_$__cuda_sm20_rcp_rn_f32_slowpath)
        /*00a4*/ 	.word	0x00000000


	//----- nvinfo : EIATTR_FRAME_SIZE
	.align		4
.L_27:
        /*00a8*/ 	.byte	0x04, 0x11
        /*00aa*/ 	.short	(.L_29 - .L_28)
	.align		4
.L_28:
        /*00ac*/ 	.word	index@(ehlers_ecema_many_series_one_param_1d_f32)
        /*00b0*/ 	.word	0x00000000


	//----- nvinfo : EIATTR_REGCOUNT
	.align		4
.L_29:
        /*00b4*/ 	.byte	0x04, 0x2f
        /*00b6*/ 	.short	(.L_31 - .L_30)
	.align		4
.L_30:
        /*00b8*/ 	.word	index@(ehlers_ecema_many_series_one_param_2d_f32)
        /*00bc*/ 	.word	0x0000001e


	//----- nvinfo : EIATTR_FRAME_SIZE
	.align		4
.L_31:
        /*00c0*/ 	.byte	0x04, 0x11
        /*00c2*/ 	.short	(.L_33 - .L_32)
	.align		4
.L_32:
        /*00c4*/ 	.word	index@($__internal_1_$__cuda_sm3x_div_rn_noftz_f32_slowpath)
        /*00c8*/ 	.word	0x00000000


	//----- nvinfo : EIATTR_FRAME_SIZE
	.align		4
.L_33:
        /*00cc*/ 	.byte	0x04, 0x11
        /*00ce*/ 	.short	(.L_35 - .L_34)
	.align		4
.L_34:
        /*00d0*/ 	.word	index@($__internal_0_$__cuda_sm20_rcp_rn_f32_slowpath)
        /*00d4*/ 	.word	0x00000000


	//----- nvinfo : EIATTR_FRAME_SIZE
	.align		4
.L_35:
        /*00d8*/ 	.byte	0x04, 0x11
        /*00da*/ 	.short	(.L_37 - .L_36)
	.align		4
.L_36:
        /*00dc*/ 	.word	index@(ehlers_ecema_many_series_one_param_2d_f32)
        /*00e0*/ 	.word	0x00000000


	//----- nvinfo : EIATTR_MIN_STACK_SIZE
	.align		4
.L_37:
        /*00e4*/ 	.byte	0x04, 0x12
        /*00e6*/ 	.short	(.L_39 - .L_38)
	.align		4
.L_38:
        /*00e8*/ 	.word	index@(ehlers_ecema_many_series_one_param_2d_f32)
        /*00ec*/ 	.word	0x00000000


	//----- nvinfo : EIATTR_MIN_STACK_SIZE
	.align		4
.L_39:
        /*00f0*/ 	.byte	0x04, 0x12
        /*00f2*/ 	.short	(.L_41 - .L_40)
	.align		4
.L_40:
        /*00f4*/ 	.word	index@(ehlers_ecema_many_series_one_param_1d_f32)
        /*00f8*/ 	.word	0x00000000


	//----- nvinfo : EIATTR_MIN_STACK_SIZE
	.align		4
.L_41:
        /*00fc*/ 	.byte	0x04, 0x12
        /*00fe*/ 	.short	(.L_43 - .L_42)
	.align		4
.L_42:
        /*0100*/ 	.word	index@(ehlers_ecema_many_series_one_param_time_major_f32)
        /*0104*/ 	.word	0x00000000


	//----- nvinfo : EIATTR_MIN_STACK_SIZE
	.align		4
.L_43:
        /*0108*/ 	.byte	0x04, 0x12
        /*010a*/ 	.short	(.L_45 - .L_44)
	.align		4
.L_44:
        /*010c*/ 	.word	index@(ehlers_ecema_batch_thread_per_combo_f32)
        /*0110*/ 	.word	0x00000000


	//----- nvinfo : EIATTR_MIN_STACK_SIZE
	.align		4
.L_45:
        /*0114*/ 	.byte	0x04, 0x12
        /*0116*/ 	.short	(.L_47 - .L_46)
	.align		4
.L_46:
        /*0118*/ 	.word	index@(ehlers_ecema_batch_f32)
        /*011c*/ 	.word	0x00000000
.L_47:


//--------------------- .nv.compat                --------------------------
	.section	.nv.compat,"",@"SHT_CUDA_COMPAT_INFO"
	.align	4
        /*0000*/ 	.byte	0x02, 0x09, 0x00, 0x00, 0x02, 0x02, 0x01, 0x00, 0x02, 0x05, 0x05, 0x00, 0x03, 0x07, 0x01, 0x01
        /*0010*/ 	.byte	0x02, 0x03, 0x00, 0x00, 0x02, 0x06, 0x01, 0x00, 0x04, 0x0b, 0x08, 0x00, 0x01, 0x00, 0x00, 0x00
        /*0020*/ 	.byte	0x00, 0x00, 0x00, 0x00


//--------------------- .nv.info.ehlers_ecema_many_series_one_param_2d_f32 --------------------------
	.section	.nv.info.ehlers_ecema_many_series_one_param_2d_f32,"",@"SHT_CUDA_INFO"
	.sectionflags	@""
	.align	4


	//----- nvinfo : EIATTR_CUDA_API_VERSION
	.align		4
        /*0000*/ 	.byte	0x04, 0x37
        /*0002*/ 	.short	(.L_49 - .L_48)
.L_48:
        /*0004*/ 	.word	0x00000082


	//----- nvinfo : EIATTR_KPARAM_INFO
	.align		4
.L_49:
        /*0008*/ 	.byte	0x04, 0x17
        /*000a*/ 	.short	(.L_51 - .L_50)
.L_50:
        /*000c*/ 	.word	0x00000000
        /*0010*/ 	.short	0x0008
        /*0012*/ 	.short	0x0028
        /*0014*/ 	.byte	0x00, 0xf5, 0x21, 0x00


	//----- nvinfo : EIATTR_KPARAM_INFO
	.align		4
.L_51:
        /*0018*/ 	.byte	0x04, 0x17
        /*001a*/ 	.short	(.L_53 - .L_52)
.L_52:
        /*001c*/ 	.word	0x00000000
        /*0020*/ 	.short	0x0007
        /*0022*/ 	.short	0x0020
        /*0024*/ 	.byte	0x00, 0xf5, 0x21, 0x00


	//----- nvinfo : EIATTR_KPARAM_INFO
	.align		4
.L_53:
        /*0028*/ 	.byte	0x04, 0x17
        /*002a*/ 	.short	(.L_55 - .L_54)
.L_54:
        /*002c*/ 	.word	0x00000000
        /*0030*/ 	.short	0x0006
        /*0032*/ 	.short	0x0019
        /*0034*/ 	.byte	0x00, 0xf0, 0x05, 0x00


	//----- nvinfo : EIATTR_KPARAM_INFO
	.align		4
.L_55:
        /*0038*/ 	.byte	0x04, 0x17
        /*003a*/ 	.short	(.L_57 - .L_56)
.L_56:
        /*003c*/ 	.word	0x00000000
        /*0040*/ 	.short	0x0005
        /*0042*/ 	.short	0x0018
        /*0044*/ 	.byte	0x00, 0xf0, 0x05, 0x00


	//----- nvinfo : EIATTR_KPARAM_INFO
	.align		4
.L_57:
        /*0048*/ 	.byte	0x04, 0x17
        /*004a*/ 	.short	(.L_59 - .L_58)
.L_58:
        /*004c*/ 	.word	0x00000000
        /*0050*/ 	.short	0x0004
        /*0052*/ 	.short	0x0014
        /*0054*/ 	.byte	0x00, 0xf0, 0x11, 0x00


	//----- nvinfo : EIATTR_KPARAM_INFO
	.align		4
.L_59:
        /*0058*/ 	.byte	0x04, 0x17
        /*005a*/ 	.short	(.L_61 - .L_60)
.L_60:
        /*005c*/ 	.word	0x00000000
        /*0060*/ 	.short	0x0003
        /*0062*/ 	.short	0x0010
        /*0064*/ 	.byte	0x00, 0xf0, 0x11, 0x00


	//----- nvinfo : EIATTR_KPARAM_INFO
	.align		4
.L_61:
        /*0068*/ 	.byte	0x04, 0x17
        /*006a*/ 	.short	(.L_63 - .L_62)
.L_62:
        /*006c*/ 	.word	0x00000000
        /*0070*/ 	.short	0x0002
        /*0072*/ 	.short	0x000c
        /*0074*/ 	.byte	0x00, 0xf0, 0x11, 0x00


	//----- nvinfo : EIATTR_KPARAM_INFO
	.align		4
.L_63:
        /*0078*/ 	.byte	0x04, 0x17
        /*007a*/ 	.short	(.L_65 - .L_64)
.L_64:
        /*007c*/ 	.word	0x00000000
        /*0080*/ 	.short	0x0001
        /*0082*/ 	.short	0x0008
        /*0084*/ 	.byte	0x00, 0xf0, 0x11, 0x00


	//----- nvinfo : EIATTR_KPARAM_INFO
	.align		4
.L_65:
        /*0088*/ 	.byte	0x04, 0x17
        /*008a*/ 	.short	(.L_67 - .L_66)
.L_66:
        /*008c*/ 	.word	0x00000000
        /*0090*/ 	.short	0x0000
        /*0092*/ 	.short	0x0000
        /*0094*/ 	.byte	0x00, 0xf5, 0x21, 0x00


	//----- nvinfo : EIATTR_SPARSE_MMA_MASK
	.align		4
.L_67:
        /*0098*/ 	.byte	0x03, 0x50
        /*009a*/ 	.short	0x0000


	//----- nvinfo : EIATTR_MAXREG_COUNT
	.align		4
        /*009c*/ 	.byte	0x03, 0x1b
        /*009e*/ 	.short	0x00ff


	//----- nvinfo : EIATTR_MERCURY_ISA_VERSION
	.align		4
        /*00a0*/ 	.byte	0x03, 0x5f
        /*00a2*/ 	.short	0x0101


	//----- nvinfo : EIATTR_VRC_CTA_INIT_COUNT
	.align		4
        /*00a4*/ 	.byte	0x02, 0x4a
	.zero		1
	.zero		1


	//----- nvinfo : EIATTR_EXIT_INSTR_OFFSETS
	.align		4
        /*00a8*/ 	.byte	0x04, 0x1c
        /*00aa*/ 	.short	(.L_69 - .L_68)


	//   ....[0]....
.L_68:
        /*00ac*/ 	.word	0x000000c0


	//   ....[1]....
        /*00b0*/ 	.word	0x00000120


	//   ....[2]....
        /*00b4*/ 	.word	0x00000180


	//   ....[3]....
        /*00b8*/ 	.word	0x000001d0


	//   ....[4]....
        /*00bc*/ 	.word	0x00000630


	//   ....[5]....
        /*00c0*/ 	.word	0x00001220


	//   ....[6]....
        /*00c4*/ 	.word	0x000019a0


	//----- nvinfo : EIATTR_CRS_STACK_SIZE
	.align		4
.L_69:
        /*00c8*/ 	.byte	0x04, 0x1e
        /*00ca*/ 	.short	(.L_71 - .L_70)
.L_70:
        /*00cc*/ 	.word	0x00000000


	//----- nvinfo : EIATTR_CBANK_PARAM_SIZE
	.align		4
.L_71:
        /*00d0*/ 	.byte	0x03, 0x19
        /*00d2*/ 	.short	0x0030


	//----- nvinfo : EIATTR_PARAM_CBANK
	.align		4
        /*00d4*/ 	.byte	0x04, 0x0a
        /*00d6*/ 	.short	(.L_73 - .L_72)
	.align		4
.L_72:
        /*00d8*/ 	.word	index@(.nv.constant0.ehlers_ecema_many_series_one_param_2d_f32)
        /*00dc*/ 	.short	0x0380
        /*00de*/ 	.short	0x0030


	//----- nvinfo : EIATTR_SW_WAR
	.align		4
.L_73:
        /*00e0*/ 	.byte	0x04, 0x36
        /*00e2*/ 	.short	(.L_75 - .L_74)
.L_74:
        /*00e4*/ 	.word	0x00000008
.L_75:


//--------------------- .nv.info.ehlers_ecema_many_series_one_param_1d_f32 --------------------------
	.section	.nv.info.ehlers_ecema_many_series_one_param_1d_f32,"",@"SHT_CUDA_INFO"
	.sectionflags	@""
	.align	4


	//----- nvinfo : EIATTR_CUDA_API_VERSION
	.align		4
        /*0000*/ 	.byte	0x04, 0x37
        /*0002*/ 	.short	(.L_77 - .L_76)
.L_76:
        /*0004*/ 	.word	0x00000082


	//----- nvinfo : EIATTR_KPARAM_INFO
	.align		4
.L_77:
        /*0008*/ 	.byte	0x04, 0x17
        /*000a*/ 	.short	(.L_79 - .L_78)
.L_78:
        /*000c*/ 	.word	0x00000000
        /*0010*/ 	.short	0x0008
        /*0012*/ 	.short	0x0028
        /*0014*/ 	.byte	0x00, 0xf5, 0x21, 0x00


	//----- nvinfo : EIATTR_KPARAM_INFO
	.align		4
.L_79:
        /*0018*/ 	.byte	0x04, 0x17
        /*001a*/ 	.short	(.L_81 - .L_80)
.L_80:
        /*001c*/ 	.word	0x00000000
        /*0020*/ 	.short	0x0007
        /*0022*/ 	.short	0x0020
        /*0024*/ 	.byte	0x00, 0xf5, 0x21, 0x00


	//----- nvinfo : EIATTR_KPARAM_INFO
	.align		4
.L_81:
        /*0028*/ 	.byte	0x04, 0x17
        /*002a*/ 	.short	(.L_83 - .L_82)
.L_82:
        /*002c*/ 	.word	0x00000000
        /*0030*/ 	.short	0x0006
        /*0032*/ 	.short	0x0019
        /*0034*/ 	.byte	0x00, 0xf0, 0x05, 0x00


	//----- nvinfo : EIATTR_KPARAM_INFO
	.align		4
.L_83:
        /*0038*/ 	.byte	0x04, 0x17
        /*003a*/ 	.short	(.L_85 - .L_84)
.L_84:
        /*003c*/ 	.word	0x00000000
        /*0040*/ 	.short	0x0005
        /*0042*/ 	.short	0x0018
        /*0044*/ 	.byte	0x00, 0xf0, 0x05, 0x00


	//----- nvinfo : EIATTR_KPARAM_INFO
	.align		4
.L_85:
        /*0048*/ 	.byte	0x04, 0x17
        /*004a*/ 	.short	(.L_87 - .L_86)
.L_86:
        /*004c*/ 	.word	0x00000000
        /*0050*/ 	.short	0x0004
        /*0052*/ 	.short	0x0014
        /*0054*/ 	.byte	0x00, 0xf0, 0x11, 0x00


	//----- nvinfo : EIATTR_KPARAM_INFO
	.align		4
.L_87:
        /*0058*/ 	.byte	0x04, 0x17
        /*005a*/ 	.short	(.L_89 - .L_88)
.L_88:
        /*005c*/ 	.word	0x00000000
        /*0060*/ 	.short	0x0003
        /*0062*/ 	.short	0x0010
        /*0064*/ 	.byte	0x00, 0xf0, 0x11, 0x00


	//----- nvinfo : EIATTR_KPARAM_INFO
	.align		4
.L_89:
        /*0068*/ 	.byte	0x04, 0x17
        /*006a*/ 	.short	(.L_91 - .L_90)
.L_90:
        /*006c*/ 	.word	0x00000000
        /*0070*/ 	.short	0x0002
        /*0072*/ 	.short	0x000c
        /*0074*/ 	.byte	0x00, 0xf0, 0x11, 0x00


	//----- nvinfo : EIATTR_KPARAM_INFO
	.align		4
.L_91:
        /*0078*/ 	.byte	0x04, 0x17
        /*007a*/ 	.short	(.L_93 - .L_92)
.L_92:
        /*007c*/ 	.word	0x00000000
        /*0080*/ 	.short	0x0001
        /*0082*/ 	.short	0x0008
        /*0084*/ 	.byte	0x00, 0xf0, 0x11, 0x00


	//----- nvinfo : EIATTR_KPARAM_INFO
	.align		4
.L_93:
        /*0088*/ 	.byte	0x04, 0x17
        /*008a*/ 	.short	(.L_95 - .L_94)
.L_94:
        /*008c*/ 	.word	0x00000000
        /*0090*/ 	.short	0x0000
        /*0092*/ 	.short	0x0000
        /*0094*/ 	.byte	0x00, 0xf5, 0x21, 0x00


	//----- nvinfo : EIATTR_SPARSE_MMA_MASK
	.align		4
.L_95:
        /*0098*/ 	.byte	0x03, 0x50
        /*009a*/ 	.short	0x0000


	//----- nvinfo : EIATTR_MAXREG_COUNT
	.align		4
        /*009c*/ 	.byte	0x03, 0x1b
        /*009e*/ 	.short	0x00ff


	//----- nvinfo : EIATTR_MERCURY_ISA_VERSION
	.align		4
        /*00a0*/ 	.byte	0x03, 0x5f
        /*00a2*/ 	.short	0x0101


	//----- nvinfo : EIATTR_VRC_CTA_INIT_COUNT
	.align		4
        /*00a4*/ 	.byte	0x02, 0x4a
	.zero		1
	.zero		1


	//----- nvinfo : EIATTR_EXIT_INSTR_OFFSETS
	.align		4
        /*00a8*/ 	.byte	0x04, 0x1c
        /*00aa*/ 	.short	(.L_97 - .L_96)


	//   ....[0]....
.L_96:
        /*00ac*/ 	.word	0x00000070


	//   ....[1]....
        /*00b0*/ 	.word	0x000000d0


	//   ....[2]....
        /*00b4*/ 	.word	0x00000130


	//   ....[3]....
        /*00b8*/ 	.word	0x00000180


	//   ....[4]....
        /*00bc*/ 	.word	0x000005e0


	//   ....[5]....
        /*00c0*/ 	.word	0x000012f0


	//   ....[6]....
        /*00c4*/ 	.word	0x00001b60


	//----- nvinfo : EIATTR_CRS_STACK_SIZE
	.align		4
.L_97:
        /*00c8*/ 	.byte	0x04, 0x1e
        /*00ca*/ 	.short	(.L_99 - .L_98)
.L_98:
        /*00cc*/ 	.word	0x00000000


	//----- nvinfo : EIATTR_CBANK_PARAM_SIZE
	.align		4
.L_99:
        /*00d0*/ 	.byte	0x03, 0x19
        /*00d2*/ 	.short	0x0030


	//----- nvinfo : EIATTR_PARAM_CBANK
	.align		4
        /*00d4*/ 	.byte	0x04, 0x0a
        /*00d6*/ 	.short	(.L_101 - .L_100)
	.align		4
.L_100:
        /*00d8*/ 	.word	index@(.nv.constant0.ehlers_ecema_many_series_one_param_1d_f32)
        /*00dc*/ 	.short	0x0380
        /*00de*/ 	.short	0x0030


	//----- nvinfo : EIATTR_SW_WAR
	.align		4
.L_101:
        /*00e0*/ 	.byte	0x04, 0x36
        /*00e2*/ 	.short	(.L_103 - .L_102)
.L_102:
        /*00e4*/ 	.word	0x00000008
.L_103:


//--------------------- .nv.info.ehlers_ecema_many_series_one_param_time_major_f32 --------------------------
	.section	.nv.info.ehlers_ecema_many_series_one_param_time_major_f32,"",@"SHT_CUDA_INFO"
	.sectionflags	@""
	.align	4


	//----- nvinfo : EIATTR_CUDA_API_VERSION
	.align		4
        /*0000*/ 	.byte	0x04, 0x37
        /*0002*/ 	.short	(.L_105 - .L_104)
.L_104:
        /*0004*/ 	.word	0x00000082


	//----- nvinfo : EIATTR_KPARAM_INFO
	.align		4
.L_105:
        /*0008*/ 	.byte	0x04, 0x17
        /*000a*/ 	.short	(.L_107 - .L_106)
.L_106:
        /*000c*/ 	.word	0x00000000
        /*0010*/ 	.short	0x0008
        /*0012*/ 	.short	0x0028
        /*0014*/ 	.byte	0x00, 0xf5, 0x21, 0x00


	//----- nvinfo : EIATTR_KPARAM_INFO
	.align		4
.L_107:
        /*0018*/ 	.byte	0x04, 0x17
        /*001a*/ 	.short	(.L_109 - .L_108)
.L_108:
        /*001c*/ 	.word	0x00000000
        /*0020*/ 	.short	0x0007
        /*0022*/ 	.short	0x0020
        /*0024*/ 	.byte	0x00, 0xf5, 0x21, 0x00


	//----- nvinfo : EIATTR_KPARAM_INFO
	.align		4
.L_109:
        /*0028*/ 	.byte	0x04, 0x17
        /*002a*/ 	.short	(.L_111 - .L_110)
.L_110:
        /*002c*/ 	.word	0x00000000
        /*0030*/ 	.short	0x0006
        /*0032*/ 	.short	0x0019
        /*0034*/ 	.byte	0x00, 0xf0, 0x05, 0x00


	//----- nvinfo : EIATTR_KPARAM_INFO
	.align		4
.L_111:
        /*0038*/ 	.byte	0x04, 0x17
        /*003a*/ 	.short	(.L_113 - .L_112)
.L_112:
        /*003c*/ 	.word	0x00000000
        /*0040*/ 	.short	0x0005
        /*0042*/ 	.short	0x0018
        /*0044*/ 	.byte	0x00, 0xf0, 0x05, 0x00


	//----- nvinfo : EIATTR_KPARAM_INFO
	.align		4
.L_113:
        /*0048*/ 	.byte	0x04, 0x17
        /*004a*/ 	.short	(.L_115 - .L_114)
.L_114:
        /*004c*/ 	.word	0x00000000
        /*0050*/ 	.short	0x0004
        /*0052*/ 	.short	0x0014
        /*0054*/ 	.byte	0x00, 0xf0, 0x11, 0x00


	//----- nvinfo : EIATTR_KPARAM_INFO
	.align		4
.L_115:
        /*0058*/ 	.byte	0x04, 0x17
        /*005a*/ 	.short	(.L_117 - .L_116)
.L_116:
        /*005c*/ 	.word	0x00000000
        /*0060*/ 	.short	0x0003
        /*0062*/ 	.short	0x0010
        /*0064*/ 	.byte	0x00, 0xf0, 0x11, 0x00


	//----- nvinfo : EIATTR_KPARAM_INFO
	.align		4
.L_117:
        /*0068*/ 	.byte	0x04, 0x17
        /*006a*/ 	.short	(.L_119 - .L_118)
.L_118:
        /*006c*/ 	.word	0x00000000
        /*0070*/ 	.short	0x0002
        /*0072*/ 	.short	0x000c
        /*0074*/ 	.byte	0x00, 0xf0, 0x11, 0x00


	//----- nvinfo : EIATTR_KPARAM_INFO
	.align		4
.L_119:
        /*0078*/ 	.byte	0x04, 0x17
        /*007a*/ 	.short	(.L_121 - .L_120)
.L_120:
        /*007c*/ 	.word	0x00000000
        /*0080*/ 	.short	0x0001
        /*0082*/ 	.short	0x0008
        /*0084*/ 	.byte	0x00, 0xf0, 0x11, 0x00


	//----- nvinfo : EIATTR_KPARAM_INFO
	.align		4
.L_121:
        /*0088*/ 	.byte	0x04, 0x17
        /*008a*/ 	.short	(.L_123 - .L_122)
.L_122:
        /*008c*/ 	.word	0x00000000
        /*0090*/ 	.short	0x0000
        /*0092*/ 	.short	0x0000
        /*0094*/ 	.byte	0x00, 0xf5, 0x21, 0x00


	//----- nvinfo : EIATTR_SPARSE_MMA_MASK
	.align		4
.L_123:
        /*0098*/ 	.byte	0x03, 0x50
        /*009a*/ 	.short	0x0000


	//----- nvinfo : EIATTR_MAXREG_COUNT
	.align		4
        /*009c*/ 	.byte	0x03, 0x1b
        /*009e*/ 	.short	0x00ff


	//----- nvinfo : EIATTR_NUM_BARRIERS
	.align		4
        /*00a0*/ 	.byte	0x02, 0x4c
        /*00a2*/ 	.byte	0x01
	.zero		1


	//----- nvinfo : EIATTR_MERCURY_ISA_VERSION
	.align		4
        /*00a4*/ 	.byte	0x03, 0x5f
        /*00a6*/ 	.short	0x0101


	//----- nvinfo : EIATTR_VRC_CTA_INIT_COUNT
	.align		4
        /*00a8*/ 	.byte	0x02, 0x4a
	.zero		1
	.zero		1


	//----- nvinfo : EIATTR_EXIT_INSTR_OFFSETS
	.align		4
        /*00ac*/ 	.byte	0x04, 0x1c
        /*00ae*/ 	.short	(.L_125 - .L_124)


	//   ....[0]....
.L_124:
        /*00b0*/ 	.word	0x00000040


	//   ....[1]....
        /*00b4*/ 	.word	0x00000170


	//   ....[2]....
        /*00b8*/ 	.word	0x000001b0


	//   ....[3]....
        /*00bc*/ 	.word	0x00000210


	//   ....[4]....
        /*00c0*/ 	.word	0x00000260


	//   ....[5]....
        /*00c4*/ 	.word	0x000002c0


	//   ....[6]....
        /*00c8*/ 	.word	0x00000f60


	//   ....[7]....
        /*00cc*/ 	.word	0x000017b0


	//----- nvinfo : EIATTR_CRS_STACK_SIZE
	.align		4
.L_125:
        /*00d0*/ 	.byte	0x04, 0x1e
        /*00d2*/ 	.short	(.L_127 - .L_126)
.L_126:
        /*00d4*/ 	.word	0x00000000


	//----- nvinfo : EIATTR_CBANK_PARAM_SIZE
	.align		4
.L_127:
        /*00d8*/ 	.byte	0x03, 0x19
        /*00da*/ 	.short	0x0030


	//----- nvinfo : EIATTR_PARAM_CBANK
	.align		4
        /*00dc*/ 	.byte	0x04, 0x0a
        /*00de*/ 	.short	(.L_129 - .L_128)
	.align		4
.L_128:
        /*00e0*/ 	.word	index@(.nv.constant0.ehlers_ecema_many_series_one_param_time_major_f32)
        /*00e4*/ 	.short	0x0380
        /*00e6*/ 	.short	0x0030


	//----- nvinfo : EIATTR_SW_WAR
	.align		4
.L_129:
        /*00e8*/ 	.byte	0x04, 0x36
        /*00ea*/ 	.short	(.L_131 - .L_130)
.L_130:
        /*00ec*/ 	.word	0x00000008
.L_131:


//--------------------- .nv.info.ehlers_ecema_batch_thread_per_combo_f32 --------------------------
	.section	.nv.info.ehlers_ecema_batch_thread_per_combo_f32,"",@"SHT_CUDA_INFO"
	.sectionflags	@""
	.align	4


	//----- nvinfo : EIATTR_CUDA_API_VERSION
	.align		4
        /*0000*/ 	.byte	0x04, 0x37
        /*0002*/ 	.short	(.L_133 - .L_132)
.L_132:
        /*0004*/ 	.word	0x00000082


	//----- nvinfo : EIATTR_KPARAM_INFO
	.align		4
.L_133:
        /*0008*/ 	.byte	0x04, 0x17
        /*000a*/ 	.short	(.L_135 - .L_134)
.L_134:
        /*000c*/ 	.word	0x00000000
        /*0010*/ 	.short	0x0008
        /*0012*/ 	.short	0x0038
        /*0014*/ 	.byte	0x00, 0xf5, 0x21, 0x00


	//----- nvinfo : EIATTR_KPARAM_INFO
	.align		4
.L_135:
        /*0018*/ 	.byte	0x04, 0x17
        /*001a*/ 	.short	(.L_137 - .L_136)
.L_136:
        /*001c*/ 	.word	0x00000000
        /*0020*/ 	.short	0x0007
        /*0022*/ 	.short	0x0030
        /*0024*/ 	.byte	0x00, 0xf0, 0x11, 0x00


	//----- nvinfo : EIATTR_KPARAM_INFO
	.align		4
.L_137:
        /*0028*/ 	.byte	0x04, 0x17
        /*002a*/ 	.short	(.L_139 - .L_138)
.L_138:
        /*002c*/ 	.word	0x00000000
        /*0030*/ 	.short	0x0006
        /*0032*/ 	.short	0x002c
        /*0034*/ 	.byte	0x00, 0xf0, 0x11, 0x00


	//----- nvinfo : EIATTR_KPARAM_INFO
	.align		4
.L_139:
        /*0038*/ 	.byte	0x04, 0x17
        /*003a*/ 	.short	(.L_141 - .L_140)
.L_140:
        /*003c*/ 	.word	0x00000000
        /*0040*/ 	.short	0x0005
        /*0042*/ 	.short	0x0028
        /*0044*/ 	.byte	0x00, 0xf0, 0x11, 0x00


	//----- nvinfo : EIATTR_KPARAM_INFO
	.align		4
.L_141:
        /*0048*/ 	.byte	0x04, 0x17
        /*004a*/ 	.short	(.L_143 - .L_142)
.L_142:
        /*004c*/ 	.word	0x00000000
        /*0050*/ 	.short	0x0004
        /*0052*/ 	.short	0x0020
        /*0054*/ 	.byte	0x00, 0xf5, 0x21, 0x00


	//----- nvinfo : EIATTR_KPARAM_INFO
	.align		4
.L_143:
        /*0058*/ 	.byte	0x04, 0x17
        /*005a*/ 	.short	(.L_145 - .L_144)
.L_144:
        /*005c*/ 	.word	0x00000000
        /*0060*/ 	.short	0x0003
        /*0062*/ 	.short	0x0018
        /*0064*/ 	.byte	0x00, 0xf5, 0x21, 0x00


	//----- nvinfo : EIATTR_KPARAM_INFO
	.align		4
.L_145:
        /*0068*/ 	.byte	0x04, 0x17
        /*006a*/ 	.short	(.L_147 - .L_146)
.L_146:
        /*006c*/ 	.word	0x00000000
        /*0070*/ 	.short	0x0002
        /*0072*/ 	.short	0x0010
        /*0074*/ 	.byte	0x00, 0xf5, 0x21, 0x00


	//----- nvinfo : EIATTR_KPARAM_INFO
	.align		4
.L_147:
        /*0078*/ 	.byte	0x04, 0x17
        /*007a*/ 	.short	(.L_149 - .L_148)
.L_148:
        /*007c*/ 	.word	0x00000000
        /*0080*/ 	.short	0x0001
        /*0082*/ 	.short	0x0008
        /*0084*/ 	.byte	0x00, 0xf5, 0x21, 0x00


	//----- nvinfo : EIATTR_KPARAM_INFO
	.align		4
.L_149:
        /*0088*/ 	.byte	0x04, 0x17
        /*008a*/ 	.short	(.L_151 - .L_150)
.L_150:
        /*008c*/ 	.word	0x00000000
        /*0090*/ 	.short	0x0000
        /*0092*/ 	.short	0x0000
        /*0094*/ 	.byte	0x00, 0xf5, 0x21, 0x00


	//----- nvinfo : EIATTR_SPARSE_MMA_MASK
	.align		4
.L_151:
        /*0098*/ 	.byte	0x03, 0x50
        /*009a*/ 	.short	0x0000


	//----- nvinfo : EIATTR_MAXREG_COUNT
	.align		4
        /*009c*/ 	.byte	0x03, 0x1b
        /*009e*/ 	.short	0x00ff


	//----- nvinfo : EIATTR_MERCURY_ISA_VERSION
	.align		4
        /*00a0*/ 	.byte	0x03, 0x5f
        /*00a2*/ 	.short	0x0101


	//----- nvinfo : EIATTR_VRC_CTA_INIT_COUNT
	.align		4
        /*00a4*/ 	.byte	0x02, 0x4a
	.zero		1
	.zero		1


	//----- nvinfo : EIATTR_EXIT_INSTR_OFFSETS
	.align		4
        /*00a8*/ 	.byte	0x04, 0x1c
        /*00aa*/ 	.short	(.L_153 - .L_152)


	//   ....[0]....
.L_152:
        /*00ac*/ 	.word	0x00000070


	//   ....[1]....
        /*00b0*/ 	.word	0x000001b0


	//   ....[2]....
        /*00b4*/ 	.word	0x00000210


	//   ....[3]....
        /*00b8*/ 	.word	0x000005b0


	//   ....[4]....
        /*00bc*/ 	.word	0x00000700


	//   ....[5]....
        /*00c0*/ 	.word	0x00001420


	//----- nvinfo : EIATTR_CRS_STACK_SIZE
	.align		4
.L_153:
        /*00c4*/ 	.byte	0x04, 0x1e
        /*00c6*/ 	.short	(.L_155 - .L_154)
.L_154:
        /*00c8*/ 	.word	0x00000000


	//----- nvinfo : EIATTR_CBANK_PARAM_SIZE
	.align		4
.L_155:
        /*00cc*/ 	.byte	0x03, 0x19
        /*00ce*/ 	.short	0x0040


	//----- nvinfo : EIATTR_PARAM_CBANK
	.align		4
        /*00d0*/ 	.byte	0x04, 0x0a
        /*00d2*/ 	.short	(.L_157 - .L_156)
	.align		4
.L_156:
        /*00d4*/ 	.word	index@(.nv.constant0.ehlers_ecema_batch_thread_per_combo_f32)
        /*00d8*/ 	.short	0x0380
        /*00da*/ 	.short	0x0040


	//----- nvinfo : EIATTR_SW_WAR
	.align		4
.L_157:
        /*00dc*/ 	.byte	0x04, 0x36
        /*00de*/ 	.short	(.L_159 - .L_158)
.L_158:
        /*00e0*/ 	.word	0x00000008
.L_159:


//--------------------- .nv.info.ehlers_ecema_batch_f32 --------------------------
	.section	.nv.info.ehlers_ecema_batch_f32,"",@"SHT_CUDA_INFO"
	.sectionflags	@""
	.align	4


	//----- nvinfo : EIATTR_CUDA_API_VERSION
	.align		4
        /*0000*/ 	.byte	0x04, 0x37
        /*0002*/ 	.short	(.L_161 - .L_160)
.L_160:
        /*0004*/ 	.word	0x00000082


	//----- nvinfo : EIATTR_KPARAM_INFO
	.align		4
.L_161:
        /*0008*/ 	.byte	0x04, 0x17
        /*000a*/ 	.short	(.L_163 - .L_162)
.L_162:
        /*000c*/ 	.word	0x00000000
        /*0010*/ 	.short	0x0008
        /*0012*/ 	.short	0x0038
        /*0014*/ 	.byte	0x00, 0xf5, 0x21, 0x00


	//----- nvinfo : EIATTR_KPARAM_INFO
	.align		4
.L_163:
        /*0018*/ 	.byte	0x04, 0x17
        /*001a*/ 	.short	(.L_165 - .L_164)
.L_164:
        /*001c*/ 	.word	0x00000000
        /*0020*/ 	.short	0x0007
        /*0022*/ 	.short	0x0030
        /*0024*/ 	.byte	0x00, 0xf0, 0x11, 0x00


	//----- nvinfo : EIATTR_KPARAM_INFO
	.align		4
.L_165:
        /*0028*/ 	.byte	0x04, 0x17
        /*002a*/ 	.short	(.L_167 - .L_166)
.L_166:
        /*002c*/ 	.word	0x00000000
        /*0030*/ 	.short	0x0006
        /*0032*/ 	.short	0x002c
        /*0034*/ 	.byte	0x00, 0xf0, 0x11, 0x00


	//----- nvinfo : EIATTR_KPARAM_INFO
	.align		4
.L_167:
        /*0038*/ 	.byte	0x04, 0x17
        /*003a*/ 	.short	(.L_169 - .L_168)
.L_168:
        /*003c*/ 	.word	0x00000000
        /*0040*/ 	.short	0x0005
        /*0042*/ 	.short	0x0028
        /*0044*/ 	.byte	0x00, 0xf0, 0x11, 0x00


	//----- nvinfo : EIATTR_KPARAM_INFO
	.align		4
.L_169:
        /*0048*/ 	.byte	0x04, 0x17
        /*004a*/ 	.short	(.L_171 - .L_170)
.L_170:
        /*004c*/ 	.word	0x00000000
        /*0050*/ 	.short	0x0004
        /*0052*/ 	.short	0x0020
        /*0054*/ 	.byte	0x00, 0xf5, 0x21, 0x00


	//----- nvinfo : EIATTR_KPARAM_INFO
	.align		4
.L_171:
        /*0058*/ 	.byte	0x04, 0x17
        /*005a*/ 	.short	(.L_173 - .L_172)
.L_172:
        /*005c*/ 	.word	0x00000000
        /*0060*/ 	.short	0x0003
        /*0062*/ 	.short	0x0018
        /*0064*/ 	.byte	0x00, 0xf5, 0x21, 0x00


	//----- nvinfo : EIATTR_KPARAM_INFO
	.align		4
.L_173:
        /*0068*/ 	.byte	0x04, 0x17
        /*006a*/ 	.short	(.L_175 - .L_174)
.L_174:
        /*006c*/ 	.word	0x00000000
        /*0070*/ 	.short	0x0002
        /*0072*/ 	.short	0x0010
        /*0074*/ 	.byte	0x00, 0xf5, 0x21, 0x00


	//----- nvinfo : EIATTR_KPARAM_INFO
	.align		4
.L_175:
        /*0078*/ 	.byte	0x04, 0x17
        /*007a*/ 	.short	(.L_177 - .L_176)
.L_176:
        /*007c*/ 	.word	0x00000000
        /*0080*/ 	.short	0x0001
        /*0082*/ 	.short	0x0008
        /*0084*/ 	.byte	0x00, 0xf5, 0x21, 0x00


	//----- nvinfo : EIATTR_KPARAM_INFO
	.align		4
.L_177:
        /*0088*/ 	.byte	0x04, 0x17
        /*008a*/ 	.short	(.L_179 - .L_178)
.L_178:
        /*008c*/ 	.word	0x00000000
        /*0090*/ 	.short	0x0000
        /*0092*/ 	.short	0x0000
        /*0094*/ 	.byte	0x00, 0xf5, 0x21, 0x00


	//----- nvinfo : EIATTR_SPARSE_MMA_MASK
	.align		4
.L_179:
        /*0098*/ 	.byte	0x03, 0x50
        /*009a*/ 	.short	0x0000


	//----- nvinfo : EIATTR_MAXREG_COUNT
	.align		4
        /*009c*/ 	.byte	0x03, 0x1b
        /*009e*/ 	.short	0x00ff


	//----- nvinfo : EIATTR_NUM_BARRIERS
	.align		4
        /*00a0*/ 	.byte	0x02, 0x4c
        /*00a2*/ 	.byte	0x01
	.zero		1


	//----- nvinfo : EIATTR_MERCURY_ISA_VERSION
	.align		4
        /*00a4*/ 	.byte	0x03, 0x5f
        /*00a6*/ 	.short	0x0101


	//----- nvinfo : EIATTR_VRC_CTA_INIT_COUNT
	.align		4
        /*00a8*/ 	.byte	0x02, 0x4a
	.zero		1
	.zero		1


	//----- nvinfo : EIATTR_EXIT_INSTR_OFFSETS
	.align		4
        /*00ac*/ 	.byte	0x04, 0x1c
        /*00ae*/ 	.short	(.L_181 - .L_180)


	//   ....[0]....
.L_180:
        /*00b0*/ 	.word	0x00000050


	//   ....[1]....
        /*00b4*/ 	.word	0x00000320


	//   ....[2]....
        /*00b8*/ 	.word	0x00000370


	//   ....[3]....
        /*00bc*/ 	.word	0x000003c0


	//   ....[4]....
        /*00c0*/ 	.word	0x00000410


	//   ....[5]....
        /*00c4*/ 	.word	0x00000470


	//   ....[6]....
        /*00c8*/ 	.word	0x00001d00


	//----- nvinfo : EIATTR_CRS_STACK_SIZE
	.align		4
.L_181:
        /*00cc*/ 	.byte	0x04, 0x1e
        /*00ce*/ 	.short	(.L_183 - .L_182)
.L_182:
        /*00d0*/ 	.word	0x00000000


	//----- nvinfo : EIATTR_CBANK_PARAM_SIZE
	.align		4
.L_183:
        /*00d4*/ 	.byte	0x03, 0x19
        /*00d6*/ 	.short	0x0040


	//----- nvinfo : EIATTR_PARAM_CBANK
	.align		4
        /*00d8*/ 	.byte	0x04, 0x0a
        /*00da*/ 	.short	(.L_185 - .L_184)
	.align		4
.L_184:
        /*00dc*/ 	.word	index@(.nv.constant0.ehlers_ecema_batch_f32)
        /*00e0*/ 	.short	0x0380
        /*00e2*/ 	.short	0x0040


	//----- nvinfo : EIATTR_SW_WAR
	.align		4
.L_185:
        /*00e4*/ 	.byte	0x04, 0x36
        /*00e6*/ 	.short	(.L_187 - .L_186)
.L_186:
        /*00e8*/ 	.word	0x00000008
.L_187:


//--------------------- .nv.callgraph             --------------------------
	.section	.nv.callgraph,"",@"SHT_CUDA_CALLGRAPH"
	.align	4
	.sectionentsize	8
	.align		4
        /*0000*/ 	.word	0x00000000
	.align		4
        /*0004*/ 	.word	0xffffffff
	.align		4
        /*0008*/ 	.word	0x00000000
	.align		4
        /*000c*/ 	.word	0xfffffffe
	.align		4
        /*0010*/ 	.word	0x00000000
	.align		4
        /*0014*/ 	.word	0xfffffffd
	.align		4
        /*0018*/ 	.word	0x00000000
	.align		4
        /*001c*/ 	.word	0xfffffffc


//--------------------- .text.ehlers_ecema_many_series_one_param_2d_f32 --------------------------
	.section	.text.ehlers_ecema_many_series_one_param_2d_f32,"ax",@progbits
	.align	128
        .global         ehlers_ecema_many_series_one_param_2d_f32
        .type           ehlers_ecema_many_series_one_param_2d_f32,@function
        .size           ehlers_ecema_many_series_one_param_2d_f32,(.L_x_172 - ehlers_ecema_many_series_one_param_2d_f32)
        .other          ehlers_ecema_many_series_one_param_2d_f32,@"STO_CUDA_ENTRY STV_DEFAULT"
ehlers_ecema_many_series_one_param_2d_f32:
.text.ehlers_ecema_many_series_one_param_2d_f32:
[----:B------:R-:W-:Y:S01]  /*0000*/  LDC R1, c[0x0][0x37c] ;  /* 0x0000df00ff017b82 */ /* 0x000fe20000000800 */
[----:B------:R-:W0:Y:S07]  /*0010*/  S2R R0, SR_TID.Y ;  /* 0x0000000000007919 */ /* 0x000e2e0000002200 */
[----:B------:R-:W0:Y:S01]  /*0020*/  S2UR UR6, SR_CTAID.X ;  /* 0x00000000000679c3 */ /* 0x000e220000002500 */
[----:B------:R-:W1:Y:S01]  /*0030*/  LDCU UR4, c[0x0][0x360] ;  /* 0x00006c00ff0477ac */ /* 0x000e620008000800 */
[----:B------:R-:W2:Y:S01]  /*0040*/  S2R R3, SR_CTAID.Y ;  /* 0x0000000000037919 */ /* 0x000ea20000002600 */
[----:B------:R-:W2:Y:S01]  /*0050*/  LDCU UR5, c[0x0][0x370] ;  /* 0x00006e00ff0577ac */ /* 0x000ea20008000800 */
[----:B------:R-:W1:Y:S04]  /*0060*/  S2R R5, SR_TID.X ;  /* 0x0000000000057919 */ /* 0x000e680000002100 */
[----:B------:R-:W3:Y:S01]  /*0070*/  LDC R2, c[0x0][0x388] ;  /* 0x0000e200ff027b82 */ /* 0x000ee20000000800 */
[----:B0-----:R-:W-:-:S04]  /*0080*/  VIADD R0, R0, UR6 ;  /* 0x0000000600007c36 */ /* 0x001fc80008000000 */
[----:B--2---:R-:W-:-:S04]  /*0090*/  IMAD R0, R3, UR5, R0 ;  /* 0x0000000503007c24 */ /* 0x004fc8000f8e0200 */
[----:B-1----:R-:W-:-:S05]  /*00a0*/  IMAD R5, R0, UR4, R5 ;  /* 0x0000000400057c24 */ /* 0x002fca000f8e0205 */
[----:B---3--:R-:W-:-:S13]  /*00b0*/  ISETP.GE.AND P0, PT, R5, R2, PT ;  /* 0x000000020500720c */ /* 0x008fda0003f06270 */
[----:B------:R-:W-:Y:S05]  /*00c0*/  @P0 EXIT ;  /* 0x000000000000094d */ /* 0x000fea0003800000 */
[----:B------:R-:W0:Y:S01]  /*00d0*/  LDC R0, c[0x0][0x38c] ;  /* 0x0000e300ff007b82 */ /* 0x000e220000000800 */
[----:B------:R-:W1:Y:S02]  /*00e0*/  LDCU.64 UR6, c[0x0][0x390] ;  /* 0x00007200ff0677ac */ /* 0x000e640008000a00 */
[----:B-1----:R-:W-:-:S05]  /*00f0*/  IMAD.U32 R3, RZ, RZ, UR7 ;  /* 0x00000007ff037e24 */ /* 0x002fca000f8e00ff */
[----:B0-----:R-:W-:-:S04]  /*0100*/  VIMNMX3 R3, R0, UR6, R3, PT ;  /* 0x0000000600037c0f */ /* 0x001fc8000b800103 */
[----:B------:R-:W-:-:S13]  /*0110*/  ISETP.GE.AND P0, PT, R3, 0x1, PT ;  /* 0x000000010300780c */ /* 0x000fda0003f06270 */
[----:B------:R-:W-:Y:S05]  /*0120*/  @!P0 EXIT ;  /* 0x000000000000894d */ /* 0x000fea0003800000 */
[----:B------:R-:W0:Y:S01]  /*0130*/  LDC.64 R6, c[0x0][0x3a0] ;  /* 0x0000e800ff067b82 */ /* 0x000e220000000a00 */
[----:B------:R-:W1:Y:S01]  /*0140*/  LDCU.64 UR8, c[0x0][0x358] ;  /* 0x00006b00ff0877ac */ /* 0x000e620008000a00 */
[----:B0-----:R-:W-:-:S05]  /*0150*/  IMAD.WIDE R6, R5, 0x4, R6 ;  /* 0x0000000405067825 */ /* 0x001fca00078e0206 */
[----:B-1----:R-:W2:Y:S02]  /*0160*/  LDG.E.CONSTANT R4, desc[UR8][R6.64] ;  /* 0x0000000806047981 */ /* 0x002ea4000c1e9900 */
[----:B--2---:R-:W-:-:S13]  /*0170*/  ISETP.GE.U32.AND P0, PT, R4, R0, PT ;  /* 0x000000000400720c */ /* 0x004fda0003f06070 */
[----:B------:R-:W-:Y:S05]  /*0180*/  @P0 EXIT ;  /* 0x000000000000094d */ /* 0x000fea0003800000 */
[----:B------:R-:W0:Y:S01]  /*0190*/  LDCU.U8 UR7, c[0x0][0x398] ;  /* 0x00007300ff0777ac */ /* 0x000e220008000000 */
[----:B------:R-:W-:-:S04]  /*01a0*/  IADD3 R3, PT, PT, -R4, R0, RZ ;  /* 0x0000000004037210 */ /* 0x000fc80007ffe1ff */
[----:B------:R-:W-:Y:S02]  /*01b0*/  ISETP.GE.U32.AND P0, PT, R3, UR6, PT ;  /* 0x0000000603007c0c */ /* 0x000fe4000bf06070 */
[----:B0-----:R-:W-:-:S13]  /*01c0*/  ISETP.EQ.AND P1, PT, RZ, UR7, PT ;  /* 0x00000007ff007c0c */ /* 0x001fda000bf22270 */
[----:B------:R-:W-:Y:S05]  /*01d0*/  @!P0 EXIT P1 ;  /* 0x000000000000894d */ /* 0x000fea0000800000 */
[C---:B------:R-:W-:Y:S01]  /*01e0*/  ISETP.GE.U32.AND P0, PT, R0.reuse, 0x8, PT ;  /* 0x000000080000780c */ /* 0x040fe20003f06070 */
[----:B------:R-:W-:Y:S01]  /*01f0*/  IMAD.MOV.U32 R3, RZ, RZ, RZ ;  /* 0x000000ffff037224 */ /* 0x000fe200078e00ff */
[----:B------:R-:W-:-:S04]  /*0200*/  LOP3.LUT R24, R0, 0x7, RZ, 0xc0, !PT ;  /* 0x0000000700187812 */ /* 0x000fc800078ec0ff */
[----:B------:R-:W-:-:S07]  /*0210*/  ISETP.NE.AND P1, PT, R24, RZ, PT ;  /* 0x000000ff1800720c */ /* 0x000fce0003f25270 */
[----:B------:R-:W-:Y:S06]  /*0220*/  @!P0 BRA `(.L_x_0) ;  /* 0x0000000000608947 */ /* 0x000fec0003800000 */
[----:B------:R-:W0:Y:S01]  /*0230*/  LDC.64 R6, c[0x0][0x3a8] ;  /* 0x0000ea00ff067b82 */ /* 0x000e220000000a00 */
[----:B------:R-:W-:Y:S01]  /*0240*/  LOP3.LUT R3, R0, 0x7ffffff8, RZ, 0xc0, !PT ;  /* 0x7ffffff800037812 */ /* 0x000fe200078ec0ff */
[----:B------:R-:W-:-:S06]  /*0250*/  UMOV UR4, URZ ;  /* 0x000000ff00047c82 */ /* 0x000fcc0008000000 */
.L_x_1:
[----:B-1----:R-:W-:Y:S01]  /*0260*/  IMAD R17, R2, UR4, R5 ;  /* 0x0000000402117c24 */ /* 0x002fe2000f8e0205 */
[----:B------:R-:W-:Y:S01]  /*0270*/  UIADD3 UR4, UPT, UPT, UR4, 0x8, URZ ;  /* 0x0000000804047890 */ /* 0x000fe2000fffe0ff */
[----:B------:R-:W-:Y:S02]  /*0280*/  IMAD.MOV.U32 R25, RZ, RZ, 0x7fc00000 ;  /* 0x7fc00000ff197424 */ /* 0x000fe400078e00ff */
[----:B0-----:R-:W-:-:S03]  /*0290*/  IMAD.WIDE R16, R17, 0x4, R6 ;  /* 0x0000000411107825 */ /* 0x001fc600078e0206 */
[----:B------:R-:W-:Y:S02]  /*02a0*/  ISETP.NE.AND P0, PT, R3, UR4, PT ;  /* 0x0000000403007c0c */ /* 0x000fe4000bf05270 */
[----:B------:R1:W-:Y:S01]  /*02b0*/  STG.E desc[UR8][R16.64], R25 ;  /* 0x0000001910007986 */ /* 0x0003e2000c101908 */
[----:B------:R-:W-:-:S05]  /*02c0*/  IMAD.WIDE R18, R2, 0x4, R16 ;  /* 0x0000000402127825 */ /* 0x000fca00078e0210 */
        /* <DEDUP_REMOVED lines=13> */
[----:B------:R-:W-:Y:S05]  /*03a0*/  @P0 BRA `(.L_x_1) ;  /* 0xfffffffc00ac0947 */ /* 0x000fea000383ffff */
.L_x_0:
[----:B------:R-:W-:Y:S05]  /*03b0*/  @!P1 BRA `(.L_x_2) ;  /* 0x0000000000889947 */ /* 0x000fea0003800000 */
[----:B------:R-:W-:Y:S02]  /*03c0*/  ISETP.GE.U32.AND P0, PT, R24, 0x4, PT ;  /* 0x000000041800780c */ /* 0x000fe40003f06070 */
[----:B-1----:R-:W-:-:S04]  /*03d0*/  LOP3.LUT R14, R0, 0x3, RZ, 0xc0, !PT ;  /* 0x00000003000e7812 */ /* 0x002fc800078ec0ff */
[----:B------:R-:W-:-:S07]  /*03e0*/  ISETP.NE.AND P1, PT, R14, RZ, PT ;  /* 0x000000ff0e00720c */ /* 0x000fce0003f25270 */
[----:B------:R-:W-:Y:S06]  /*03f0*/  @!P0 BRA `(.L_x_3) ;  /* 0x0000000000308947 */ /* 0x000fec0003800000 */
[----:B------:R-:W0:Y:S01]  /*0400*/  LDC.64 R6, c[0x0][0x3a8] ;  /* 0x0000ea00ff067b82 */ /* 0x000e220000000a00 */
[C---:B------:R-:W-:Y:S01]  /*0410*/  IMAD R9, R3.reuse, R2, R5 ;  /* 0x0000000203097224 */ /* 0x040fe200078e0205 */
[----:B------:R-:W-:Y:S01]  /*0420*/  MOV R15, 0x7fc00000 ;  /* 0x7fc00000000f7802 */ /* 0x000fe20000000f00 */
[----:B------:R-:W-:Y:S02]  /*0430*/  VIADD R3, R3, 0x4 ;  /* 0x0000000403037836 */ /* 0x000fe40000000000 */
[----:B0-----:R-:W-:-:S05]  /*0440*/  IMAD.WIDE R6, R9, 0x4, R6 ;  /* 0x0000000409067825 */ /* 0x001fca00078e0206 */
[----:B------:R0:W-:Y:S01]  /*0450*/  STG.E desc[UR8][R6.64], R15 ;  /* 0x0000000f06007986 */ /* 0x0001e2000c101908 */
[----:B------:R-:W-:-:S05]  /*0460*/  IMAD.WIDE R8, R2, 0x4, R6 ;  /* 0x0000000402087825 */ /* 0x000fca00078e0206 */
[----:B------:R0:W-:Y:S01]  /*0470*/  STG.E desc[UR8][R8.64], R15 ;  /* 0x0000000f08007986 */ /* 0x0001e2000c101908 */
[----:B------:R-:W-:-:S05]  /*0480*/  IMAD.WIDE R10, R2, 0x4, R8 ;  /* 0x00000004020a7825 */ /* 0x000fca00078e0208 */
[----:B------:R0:W-:Y:S01]  /*0490*/  STG.E desc[UR8][R10.64], R15 ;  /* 0x0000000f0a007986 */ /* 0x0001e2000c101908 */
[----:B------:R-:W-:-:S05]  /*04a0*/  IMAD.WIDE R12, R2, 0x4, R10 ;  /* 0x00000004020c7825 */ /* 0x000fca00078e020a */
[----:B------:R0:W-:Y:S02]  /*04b0*/  STG.E desc[UR8][R12.64], R15 ;  /* 0x0000000f0c007986 */ /* 0x0001e4000c101908 */
.L_x_3:
[----:B------:R-:W-:Y:S05]  /*04c0*/  @!P1 BRA `(.L_x_2) ;  /* 0x0000000000449947 */ /* 0x000fea0003800000 */
[----:B0-----:R-:W-:Y:S02]  /*04d0*/  LOP3.LUT R6, R0, 0x1, RZ, 0xc0, !PT ;  /* 0x0000000100067812 */ /* 0x001fe400078ec0ff */
[----:B------:R-:W-:Y:S02]  /*04e0*/  ISETP.NE.AND P0, PT, R14, 0x1, PT ;  /* 0x000000010e00780c */ /* 0x000fe40003f05270 */
[----:B------:R-:W-:-:S13]  /*04f0*/  ISETP.NE.U32.AND P1, PT, R6, 0x1, PT ;  /* 0x000000010600780c */ /* 0x000fda0003f25070 */
[----:B------:R-:W0:Y:S01]  /*0500*/  @!P1 LDC.64 R10, c[0x0][0x3a8] ;  /* 0x0000ea00ff0a9b82 */ /* 0x000e220000000a00 */
[----:B------:R-:W-:Y:S05]  /*0510*/  @!P0 BRA `(.L_x_4) ;  /* 0x0000000000208947 */ /* 0x000fea0003800000 */
[----:B------:R-:W1:Y:S01]  /*0520*/  LDC.64 R6, c[0x0][0x3a8] ;  /* 0x0000ea00ff067b82 */ /* 0x000e620000000a00 */
[C---:B------:R-:W-:Y:S01]  /*0530*/  IMAD R9, R3.reuse, R2, R5 ;  /* 0x0000000203097224 */ /* 0x040fe200078e0205 */
[----:B------:R-:W-:Y:S01]  /*0540*/  IADD3 R3, PT, PT, R3, 0x2, RZ ;  /* 0x0000000203037810 */ /* 0x000fe20007ffe0ff */
[----:B------:R-:W-:Y:S02]  /*0550*/  IMAD.MOV.U32 R13, RZ, RZ, 0x7fc00000 ;  /* 0x7fc00000ff0d7424 */ /* 0x000fe400078e00ff */
[----:B-1----:R-:W-:-:S05]  /*0560*/  IMAD.WIDE R6, R9, 0x4, R6 ;  /* 0x0000000409067825 */ /* 0x002fca00078e0206 */
[----:B------:R1:W-:Y:S01]  /*0570*/  STG.E desc[UR8][R6.64], R13 ;  /* 0x0000000d06007986 */ /* 0x0003e2000c101908 */
[----:B------:R-:W-:-:S05]  /*0580*/  IMAD.WIDE R8, R2, 0x4, R6 ;  /* 0x0000000402087825 */ /* 0x000fca00078e0206 */
[----:B------:R1:W-:Y:S02]  /*0590*/  STG.E desc[UR8][R8.64], R13 ;  /* 0x0000000d08007986 */ /* 0x0003e4000c101908 */
.L_x_4:
[----:B------:R-:W-:Y:S02]  /*05a0*/  @!P1 IMAD R3, R3, R2, R5 ;  /* 0x0000000203039224 */ /* 0x000fe400078e0205 */
[----:B-1----:R-:W-:Y:S02]  /*05b0*/  @!P1 IMAD.MOV.U32 R7, RZ, RZ, 0x7fc00000 ;  /* 0x7fc00000ff079424 */ /* 0x002fe400078e00ff */
[----:B0-----:R-:W-:-:S05]  /*05c0*/  @!P1 IMAD.WIDE R2, R3, 0x4, R10 ;  /* 0x0000000403029825 */ /* 0x001fca00078e020a */
[----:B------:R2:W-:Y:S02]  /*05d0*/  @!P1 STG.E desc[UR8][R2.64], R7 ;  /* 0x0000000702009986 */ /* 0x0005e4000c101908 */
.L_x_2:
[----:B01----:R-:W-:Y:S01]  /*05e0*/  VIADD R13, R4, UR6 ;  /* 0x00000006040d7c36 */ /* 0x003fe20008000000 */
[----:B------:R-:W-:-:S04]  /*05f0*/  ISETP.NE.AND P0, PT, RZ, UR7, PT ;  /* 0x00000007ff007c0c */ /* 0x000fc8000bf05270 */
[----:B--2---:R-:W-:-:S04]  /*0600*/  IADD3 R3, PT, PT, R13, -0x1, RZ ;  /* 0xffffffff0d037810 */ /* 0x004fc80007ffe0ff */
[----:B------:R-:W-:-:S04]  /*0610*/  SEL R3, R4, R3, P0 ;  /* 0x0000000304037207 */ /* 0x000fc80000000000 */
[----:B------:R-:W-:-:S13]  /*0620*/  ISETP.GE.U32.AND P0, PT, R3, R0, PT ;  /* 0x000000000300720c */ /* 0x000fda0003f06070 */
[----:B------:R-:W-:Y:S05]  /*0630*/  @P0 EXIT ;  /* 0x000000000000094d */ /* 0x000fea0003800000 */
[----:B------:R-:W-:Y:S01]  /*0640*/  I2FP.F32.U32 R0, UR6 ;  /* 0x0000000600007c45 */ /* 0x000fe20008201000 */
[----:B------:R-:W-:Y:S02]  /*0650*/  UMOV UR4, 0x40000000 ;  /* 0x4000000000047882 */ /* 0x000fe40000000000 */
[----:B------:R-:W-:Y:S02]  /*0660*/  IMAD.U32 R9, RZ, RZ, UR4 ;  /* 0x00000004ff097e24 */ /* 0x000fe4000f8e00ff */
[----:B------:R-:W-:-:S04]  /*0670*/  FADD R6, R0, 1 ;  /* 0x3f80000000067421 */ /* 0x000fc80000000000 */
[----:B------:R-:W0:Y:S08]  /*0680*/  MUFU.RCP R7, R6 ;  /* 0x0000000600077308 */ /* 0x000e300000001000 */
[----:B------:R-:W1:Y:S01]  /*0690*/  FCHK P0, R9, R6 ;  /* 0x0000000609007302 */ /* 0x000e620000000000 */
[----:B0-----:R-:W-:-:S04]  /*06a0*/  FFMA R0, -R6, R7, 1 ;  /* 0x3f80000006007423 */ /* 0x001fc80000000107 */
[----:B------:R-:W-:-:S04]  /*06b0*/  FFMA R0, R7, R0, R7 ;  /* 0x0000000007007223 */ /* 0x000fc80000000007 */
[----:B------:R-:W-:-:S04]  /*06c0*/  FFMA R7, R0, 2, RZ ;  /* 0x4000000000077823 */ /* 0x000fc800000000ff */
[----:B------:R-:W-:-:S04]  /*06d0*/  FFMA R2, -R6, R7, 2 ;  /* 0x4000000006027423 */ /* 0x000fc80000000107 */
[----:B------:R-:W-:Y:S01]  /*06e0*/  FFMA R7, R0, R2, R7 ;  /* 0x0000000200077223 */ /* 0x000fe20000000007 */
[----:B-1----:R-:W-:Y:S06]  /*06f0*/  @!P0 BRA `(.L_x_5) ;  /* 0x00000000000c8947 */ /* 0x002fec0003800000 */
[----:B------:R-:W-:-:S07]  /*0700*/  MOV R2, 0x720 ;  /* 0x0000072000027802 */ /* 0x000fce0000000f00 */
[----:B------:R-:W-:Y:S05]  /*0710*/  CALL.REL.NOINC `($__internal_1_$__cuda_sm3x_div_rn_noftz_f32_slowpath) ;  /* 0x0000001400807944 */ /* 0x000fea0003c00000 */
[----:B------:R-:W-:-:S07]  /*0720*/  IMAD.MOV.U32 R7, RZ, RZ, R0 ;  /* 0x000000ffff077224 */ /* 0x000fce00078e0000 */
.L_x_5:
[----:B------:R-:W0:Y:S01]  /*0730*/  LDCU UR5, c[0x0][0x394] ;  /* 0x00007280ff0577ac */ /* 0x000e220008000800 */
[----:B------:R-:W-:Y:S01]  /*0740*/  UISETP.NE.AND UP0, UPT, UR7, URZ, UPT ;  /* 0x000000ff0700728c */ /* 0x000fe2000bf05270 */
[----:B------:R-:W1:Y:S01]  /*0750*/  LDCU.U8 UR10, c[0x0][0x399] ;  /* 0x00007320ff0a77ac */ /* 0x000e620008000000 */
[----:B0-----:R-:W-:-:S07]  /*0760*/  UIADD3 UR4, UPT, UPT, -UR5, 0x1, URZ ;  /* 0x0000000105047890 */ /* 0x001fce000fffe1ff */
[----:B------:R-:W-:Y:S05]  /*0770*/  BRA.U UP0, `(.L_x_6) ;  /* 0x0000000900ac7547 */ /* 0x000fea000b800000 */
[----:B------:R-:W0:Y:S01]  /*0780*/  LDCU UR5, c[0x0][0x38c] ;  /* 0x00007180ff0577ac */ /* 0x000e220008000800 */
[----:B------:R-:W-:Y:S01]  /*0790*/  HFMA2 R22, -RZ, RZ, 0, 0 ;  /* 0x00000000ff167431 */ /* 0x000fe200000001ff */
[----:B------:R-:W-:Y:S02]  /*07a0*/  CS2R R14, SRZ ;  /* 0x00000000000e7805 */ /* 0x000fe4000001ff00 */
[----:B------:R-:W-:Y:S01]  /*07b0*/  PRMT R12, RZ, 0x7610, R12 ;  /* 0x00007610ff0c7816 */ /* 0x000fe2000000000c */
[----:B------:R-:W-:Y:S01]  /*07c0*/  IMAD.MOV.U32 R11, RZ, RZ, RZ ;  /* 0x000000ffff0b7224 */ /* 0x000fe200078e00ff */
[----:B------:R-:W-:Y:S02]  /*07d0*/  MOV R10, R4 ;  /* 0x00000004000a7202 */ /* 0x000fe40000000f00 */
[----:B------:R-:W-:Y:S02]  /*07e0*/  CS2R R20, SRZ ;  /* 0x0000000000147805 */ /* 0x000fe4000001ff00 */
[----:B0-----:R-:W-:-:S07]  /*07f0*/  VIMNMX.U32 R13, PT, PT, R13, UR5, PT ;  /* 0x000000050d0d7c48 */ /* 0x001fce000bfe0000 */
.L_x_18:
[----:B0-----:R-:W0:Y:S01]  /*0800*/  LDC.64 R8, c[0x0][0x380] ;  /* 0x0000e000ff087b82 */ /* 0x001e220000000a00 */
[----:B------:R-:W2:Y:S02]  /*0810*/  LDCU UR5, c[0x0][0x388] ;  /* 0x00007100ff0577ac */ /* 0x000ea40008000800 */
[----:B--2---:R-:W-:-:S04]  /*0820*/  IMAD R6, R10, UR5, R5 ;  /* 0x000000050a067c24 */ /* 0x004fc8000f8e0205 */
[----:B0-----:R-:W-:-:S05]  /*0830*/  IMAD.WIDE R8, R6, 0x4, R8 ;  /* 0x0000000406087825 */ /* 0x001fca00078e0208 */
[----:B------:R-:W2:Y:S01]  /*0840*/  LDG.E.CONSTANT R19, desc[UR8][R8.64] ;  /* 0x0000000808137981 */ /* 0x000ea2000c1e9900 */
[----:B------:R-:W-:Y:S01]  /*0850*/  ISETP.NE.AND P0, PT, R10, R4, PT ;  /* 0x000000040a00720c */ /* 0x000fe20003f05270 */
[----:B------:R-:W-:Y:S01]  /*0860*/  BSSY.RECONVERGENT B0, `(.L_x_7) ;  /* 0x000002e000007945 */ /* 0x000fe20003800200 */
[----:B------:R-:W-:Y:S01]  /*0870*/  IMAD.MOV.U32 R16, RZ, RZ, RZ ;  /* 0x000000ffff107224 */ /* 0x000fe200078e00ff */
[----:B------:R-:W-:Y:S01]  /*0880*/  MOV R18, RZ ;  /* 0x000000ff00127202 */ /* 0x000fe20000000f00 */
[----:B--2---:R-:W-:Y:S01]  /*0890*/  IMAD.MOV.U32 R2, RZ, RZ, R19 ;  /* 0x000000ffff027224 */ /* 0x004fe200078e0013 */
[----:B------:R-:W-:-:S08]  /*08a0*/  MOV R17, R19 ;  /* 0x0000001300117202 */ /* 0x000fd00000000f00 */
[----:B------:R-:W-:Y:S05]  /*08b0*/  @!P0 BRA `(.L_x_8) ;  /* 0x0000000000a08947 */ /* 0x000fea0003800000 */
[----:B------:R-:W-:-:S13]  /*08c0*/  ISETP.GE.AND P0, PT, R10, R13, PT ;  /* 0x0000000d0a00720c */ /* 0x000fda0003f06270 */
[----:B------:R-:W-:Y:S05]  /*08d0*/  @P0 BRA `(.L_x_9) ;  /* 0x00000000006c0947 */ /* 0x000fea0003800000 */
[----:B------:R-:W-:Y:S01]  /*08e0*/  FSETP.NE.AND P0, PT, |R19|, +INF , PT ;  /* 0x7f8000001300780b */ /* 0x000fe20003f05200 */
[----:B------:R-:W-:Y:S01]  /*08f0*/  IMAD.MOV.U32 R18, RZ, RZ, R15 ;  /* 0x000000ffff127224 */ /* 0x000fe200078e000f */
[----:B------:R-:W-:Y:S01]  /*0900*/  MOV R2, R20 ;  /* 0x0000001400027202 */ /* 0x000fe20000000f00 */
[----:B------:R-:W-:-:S10]  /*0910*/  IMAD.MOV.U32 R17, RZ, RZ, R20 ;  /* 0x000000ffff117224 */ /* 0x000fd400078e0014 */
[----:B------:R-:W-:Y:S05]  /*0920*/  @!P0 BRA `(.L_x_8) ;  /* 0x0000000000848947 */ /* 0x000fea0003800000 */
[----:B------:R-:W-:Y:S01]  /*0930*/  IADD3 R0, PT, PT, R10, 0x1, -R4 ;  /* 0x000000010a007810 */ /* 0x000fe20007ffe804 */
[----:B------:R-:W-:Y:S03]  /*0940*/  BSSY.RECONVERGENT B1, `(.L_x_10) ;  /* 0x000000d000017945 */ /* 0x000fe60003800200 */
[----:B------:R-:W-:-:S04]  /*0950*/  I2FP.F32.S32 R17, R0 ;  /* 0x0000000000117245 */ /* 0x000fc80000201400 */
[----:B------:R-:W-:-:S04]  /*0960*/  IADD3 R0, PT, PT, R17, 0x1800000, RZ ;  /* 0x0180000011007810 */ /* 0x000fc80007ffe0ff */
[----:B------:R-:W-:-:S04]  /*0970*/  LOP3.LUT R0, R0, 0x7f800000, RZ, 0xc0, !PT ;  /* 0x7f80000000007812 */ /* 0x000fc800078ec0ff */
[----:B------:R-:W-:-:S13]  /*0980*/  ISETP.GT.U32.AND P0, PT, R0, 0x1ffffff, PT ;  /* 0x01ffffff0000780c */ /* 0x000fda0003f04070 */
[----:B------:R-:W-:Y:S05]  /*0990*/  @P0 BRA `(.L_x_11) ;  /* 0x00000000000c0947 */ /* 0x000fea0003800000 */
[----:B------:R-:W-:-:S07]  /*09a0*/  MOV R8, 0x9c0 ;  /* 0x000009c000087802 */ /* 0x000fce0000000f00 */
[----:B-1----:R-:W-:Y:S05]  /*09b0*/  CALL.REL.NOINC `($__internal_0_$__cuda_sm20_rcp_rn_f32_slowpath) ;  /* 0x0000001000007944 */ /* 0x002fea0003c00000 */
[----:B------:R-:W-:Y:S05]  /*09c0*/  BRA `(.L_x_12) ;  /* 0x0000000000107947 */ /* 0x000fea0003800000 */
.L_x_11:
[----:B------:R-:W0:Y:S02]  /*09d0*/  MUFU.RCP R0, R17 ;  /* 0x0000001100007308 */ /* 0x000e240000001000 */
[----:B0-----:R-:W-:-:S04]  /*09e0*/  FFMA R2, R17, R0, -1 ;  /* 0xbf80000011027423 */ /* 0x001fc80000000000 */
[----:B------:R-:W-:-:S04]  /*09f0*/  FADD.FTZ R9, -R2, -RZ ;  /* 0x800000ff02097221 */ /* 0x000fc80000010100 */
[----:B------:R-:W-:-:S07]  /*0a00*/  FFMA R0, R0, R9, R0 ;  /* 0x0000000900007223 */ /* 0x000fce0000000000 */
.L_x_12:
[----:B-1----:R-:W-:Y:S05]  /*0a10*/  BSYNC.RECONVERGENT B1 ;  /* 0x0000000000017941 */ /* 0x002fea0003800200 */
.L_x_10:
[----:B------:R-:W-:-:S04]  /*0a20*/  FADD R2, R19, -R20 ;  /* 0x8000001413027221 */ /* 0x000fc80000000000 */
[----:B------:R-:W-:-:S04]  /*0a30*/  FFMA R15, R2, R0, -R15 ;  /* 0x00000000020f7223 */ /* 0x000fc8000000080f */
[----:B------:R-:W-:-:S04]  /*0a40*/  FADD R17, R15, R20 ;  /* 0x000000140f117221 */ /* 0x000fc80000000000 */
[----:B------:R-:W-:Y:S01]  /*0a50*/  FADD R18, R17, -R20 ;  /* 0x8000001411127221 */ /* 0x000fe20000000000 */
[----:B------:R-:W-:-:S03]  /*0a60*/  IMAD.MOV.U32 R2, RZ, RZ, R17 ;  /* 0x000000ffff027224 */ /* 0x000fc600078e0011 */
[----:B------:R-:W-:Y:S01]  /*0a70*/  FADD R18, -R15, R18 ;  /* 0x000000120f127221 */ /* 0x000fe20000000100 */
[----:B------:R-:W-:Y:S06]  /*0a80*/  BRA `(.L_x_8) ;  /* 0x00000000002c7947 */ /* 0x000fec0003800000 */
.L_x_9:
[----:B------:R-:W-:Y:S01]  /*0a90*/  FSETP.NE.AND P0, PT, |R19|, +INF , PT ;  /* 0x7f8000001300780b */ /* 0x000fe20003f05200 */
[----:B------:R-:W-:Y:S01]  /*0aa0*/  IMAD.MOV.U32 R16, RZ, RZ, R21 ;  /* 0x000000ffff107224 */ /* 0x000fe200078e0015 */
[----:B------:R-:W-:Y:S01]  /*0ab0*/  MOV R17, R22 ;  /* 0x0000001600117202 */ /* 0x000fe20000000f00 */
[----:B------:R-:W-:Y:S01]  /*0ac0*/  IMAD.MOV.U32 R2, RZ, RZ, R20 ;  /* 0x000000ffff027224 */ /* 0x000fe200078e0014 */
[----:B------:R-:W-:-:S09]  /*0ad0*/  MOV R18, R15 ;  /* 0x0000000f00127202 */ /* 0x000fd20000000f00 */
[----:B------:R-:W-:-:S04]  /*0ae0*/  @P0 FADD R0, R19, -R22 ;  /* 0x8000001613000221 */ /* 0x000fc80000000000 */
[----:B------:R-:W-:-:S04]  /*0af0*/  @P0 FFMA R0, R0, R7, RZ ;  /* 0x0000000700000223 */ /* 0x000fc800000000ff */
[----:B------:R-:W-:-:S04]  /*0b00*/  @P0 FADD R9, R0, -R21 ;  /* 0x8000001500090221 */ /* 0x000fc80000000000 */
[----:B------:R-:W-:-:S04]  /*0b10*/  @P0 FADD R17, R9, R22 ;  /* 0x0000001609110221 */ /* 0x000fc80000000000 */
[----:B------:R-:W-:-:S04]  /*0b20*/  @P0 FADD R0, R17, -R22 ;  /* 0x8000001611000221 */ /* 0x000fc80000000000 */
[----:B------:R-:W-:-:S07]  /*0b30*/  @P0 FADD R16, -R9, R0 ;  /* 0x0000000009100221 */ /* 0x000fce0000000100 */
.L_x_8:
[----:B-1----:R-:W-:Y:S05]  /*0b40*/  BSYNC.RECONVERGENT B0 ;  /* 0x0000000000007941 */ /* 0x002fea0003800200 */
.L_x_7:
[----:B------:R-:W-:Y:S01]  /*0b50*/  ISETP.GE.AND P0, PT, R10, R3, PT ;  /* 0x000000030a00720c */ /* 0x000fe20003f06270 */
[----:B------:R-:W-:-:S12]  /*0b60*/  BSSY.RECONVERGENT B0, `(.L_x_13) ;  /* 0x0000063000007945 */ /* 0x000fd80003800200 */
[----:B------:R-:W-:Y:S05]  /*0b70*/  @!P0 BRA `(.L_x_14) ;  /* 0x0000000400848947 */ /* 0x000fea0003800000 */
[C---:B------:R-:W-:Y:S01]  /*0b80*/  ISETP.GT.AND P0, PT, R10.reuse, RZ, PT ;  /* 0x000000ff0a00720c */ /* 0x040fe20003f04270 */
[----:B------:R-:W0:Y:S01]  /*0b90*/  LDC.64 R8, c[0x0][0x380] ;  /* 0x0000e000ff087b82 */ /* 0x000e220000000a00 */
[----:B------:R-:W1:Y:S01]  /*0ba0*/  LDCU UR5, c[0x0][0x388] ;  /* 0x00007100ff0577ac */ /* 0x000e620008000800 */
[----:B------:R-:W-:Y:S02]  /*0bb0*/  IADD3 R0, PT, PT, R10, -0x1, RZ ;  /* 0xffffffff0a007810 */ /* 0x000fe40007ffe0ff */
[----:B------:R-:W-:Y:S01]  /*0bc0*/  ISETP.NE.AND P0, PT, RZ, UR10, P0 ;  /* 0x0000000aff007c0c */ /* 0x000fe20008705270 */
[----:B------:R-:W2:-:S12]  /*0bd0*/  LDCU UR7, c[0x0][0x394] ;  /* 0x00007280ff0777ac */ /* 0x000e980008000800 */
[----:B------:R-:W-:-:S04]  /*0be0*/  @!P0 IMAD.MOV R0, RZ, RZ, R10 ;  /* 0x000000ffff008224 */ /* 0x000fc800078e020a */
[----:B-1----:R-:W-:-:S04]  /*0bf0*/  IMAD R15, R0, UR5, R5 ;  /* 0x00000005000f7c24 */ /* 0x002fc8000f8e0205 */
[----:B0-----:R-:W-:-:S06]  /*0c00*/  IMAD.WIDE R8, R15, 0x4, R8 ;  /* 0x000000040f087825 */ /* 0x001fcc00078e0208 */
[----:B------:R-:W3:Y:S01]  /*0c10*/  LDG.E.CONSTANT R9, desc[UR8][R8.64] ;  /* 0x0000000808097981 */ /* 0x000ee2000c1e9900 */
[----:B--2---:R-:W-:Y:S01]  /*0c20*/  UIADD3 UR5, UPT, UPT, -UR7, URZ, URZ ;  /* 0x000000ff07057290 */ /* 0x004fe2000fffe1ff */
[----:B------:R-:W-:Y:S01]  /*0c30*/  LOP3.LUT P0, RZ, R12, 0xff, RZ, 0xc0, !PT ;  /* 0x000000ff0cff7812 */ /* 0x000fe2000780c0ff */
[----:B------:R-:W-:Y:S01]  /*0c40*/  FADD R19, -R7, 1 ;  /* 0x3f80000007137421 */ /* 0x000fe20000000100 */
[----:B------:R-:W-:Y:S02]  /*0c50*/  UISETP.GE.U32.AND UP1, UPT, UR7, 0x2, UPT ;  /* 0x000000020700788c */ /* 0x000fe4000bf26070 */
[----:B------:R-:W-:Y:S02]  /*0c60*/  FSEL R12, R17, R14, !P0 ;  /* 0x0000000e110c7208 */ /* 0x000fe40004000000 */
[----:B------:R-:W-:Y:S01]  /*0c70*/  I2FP.F32.S32 R0, UR5 ;  /* 0x0000000500007c45 */ /* 0x000fe20008201400 */
[----:B------:R-:W0:Y:S01]  /*0c80*/  LDC.64 R14, c[0x0][0x3a8] ;  /* 0x0000ea00ff0e7b82 */ /* 0x000e220000000a00 */
[----:B------:R-:W-:Y:S01]  /*0c90*/  ULOP3.LUT UR5, UR7, 0x1, URZ, 0xc0, !UPT ;  /* 0x0000000107057892 */ /* 0x000fe2000f8ec0ff */
[----:B------:R-:W-:-:S02]  /*0ca0*/  FMUL R20, R12, R19 ;  /* 0x000000130c147220 */ /* 0x000fc40000400000 */
[----:B------:R-:W-:Y:S01]  /*0cb0*/  FMUL R22, R0, 0.10000000149011611938 ;  /* 0x3dcccccd00167820 */ /* 0x000fe20000400000 */
[----:B------:R-:W-:-:S03]  /*0cc0*/  UISETP.NE.U32.AND UP0, UPT, UR5, 0x1, UPT ;  /* 0x000000010500788c */ /* 0x000fc6000bf05070 */
[----:B------:R-:W-:Y:S01]  /*0cd0*/  UMOV UR5, UR4 ;  /* 0x0000000400057c82 */ /* 0x000fe20008000000 */
[----:B---3--:R-:W-:-:S04]  /*0ce0*/  FADD R0, R9, -R12 ;  /* 0x8000000c09007221 */ /* 0x008fc80000000000 */
[----:B------:R-:W-:-:S04]  /*0cf0*/  FFMA R19, R0, R22, R17 ;  /* 0x0000001600137223 */ /* 0x000fc80000000011 */
[----:B------:R-:W-:Y:S01]  /*0d00*/  FFMA R8, R19, R7, R20 ;  /* 0x0000000713087223 */ /* 0x000fe20000000014 */
[----:B------:R-:W-:-:S03]  /*0d10*/  FADD R19, -R12, R17 ;  /* 0x000000110c137221 */ /* 0x000fc60000000100 */
[----:B------:R-:W-:-:S05]  /*0d20*/  FADD R8, R9, -R8 ;  /* 0x8000000809087221 */ /* 0x000fca0000000000 */
[----:B------:R-:W-:-:S04]  /*0d30*/  FSETP.NE.AND P1, PT, |R8|, +INF , PT ;  /* 0x7f8000000800780b */ /* 0x000fc80003f25200 */
[----:B------:R-:W-:Y:S02]  /*0d40*/  FSEL R21, |R8|, +INF , P1 ;  /* 0x7f80000008157808 */ /* 0x000fe40000800200 */
[----:B------:R-:W-:Y:S01]  /*0d50*/  FSEL R8, R22, RZ, P1 ;  /* 0x000000ff16087208 */ /* 0x000fe20000800000 */
[----:B0-----:R-:W-:Y:S06]  /*0d60*/  BRA.U UP0, `(.L_x_15) ;  /* 0x0000000100487547 */ /* 0x001fec000b800000 */
[----:B------:R-:W-:Y:S01]  /*0d70*/  I2FP.F32.S32 R23, UR4 ;  /* 0x0000000400177c45 */ /* 0x000fe20008201400 */
[----:B------:R-:W-:-:S04]  /*0d80*/  UIADD3 UR5, UPT, UPT, -UR7, 0x2, URZ ;  /* 0x0000000207057890 */ /* 0x000fc8000fffe1ff */
[----:B------:R-:W-:Y:S02]  /*0d90*/  FMUL R23, R23, 0.10000000149011611938 ;  /* 0x3dcccccd17177820 */ /* 0x000fe40000400000 */
[----:B------:R-:W-:Y:S01]  /*0da0*/  I2FP.F32.S32 R24, UR5 ;  /* 0x0000000500187c45 */ /* 0x000fe20008201400 */
[----:B------:R-:W-:Y:S01]  /*0db0*/  UIADD3 UR5, UPT, UPT, -UR7, 0x3, URZ ;  /* 0x0000000307057890 */ /* 0x000fe2000fffe1ff */
[----:B------:R-:W-:-:S03]  /*0dc0*/  FFMA R25, R0, R23, R17 ;  /* 0x0000001700197223 */ /* 0x000fc60000000011 */
[----:B------:R-:W-:Y:S01]  /*0dd0*/  FMUL R24, R24, 0.10000000149011611938 ;  /* 0x3dcccccd18187820 */ /* 0x000fe20000400000 */
[----:B------:R-:W-:-:S03]  /*0de0*/  FFMA R22, R25, R7, R20 ;  /* 0x0000000719167223 */ /* 0x000fc60000000014 */
[----:B------:R-:W-:Y:S01]  /*0df0*/  FFMA R25, R0, R24, R17 ;  /* 0x0000001800197223 */ /* 0x000fe20000000011 */
[----:B------:R-:W-:-:S03]  /*0e00*/  FADD R22, R9, -R22 ;  /* 0x8000001609167221 */ /* 0x000fc60000000000 */
[----:B------:R-:W-:Y:S02]  /*0e10*/  FFMA R26, R25, R7, R20 ;  /* 0x00000007191a7223 */ /* 0x000fe40000000014 */
[CC--:B------:R-:W-:Y:S02]  /*0e20*/  FSETP.GEU.AND P1, PT, |R22|.reuse, R21.reuse, PT ;  /* 0x000000151600720b */ /* 0x0c0fe40003f2e200 */
[----:B------:R-:W-:Y:S02]  /*0e30*/  FADD R26, R9, -R26 ;  /* 0x8000001a091a7221 */ /* 0x000fe40000000000 */
[----:B------:R-:W-:-:S04]  /*0e40*/  FSEL R21, |R22|, R21, !P1 ;  /* 0x0000001516157208 */ /* 0x000fc80004800200 */
[----:B------:R-:W-:-:S04]  /*0e50*/  FSETP.GEU.AND P2, PT, |R26|, R21, PT ;  /* 0x000000151a00720b */ /* 0x000fc80003f4e200 */
[----:B------:R-:W-:-:S09]  /*0e60*/  FSEL R21, |R26|, R21, !P2 ;  /* 0x000000151a157208 */ /* 0x000fd20005000200 */
[----:B------:R-:W-:-:S04]  /*0e70*/  @P2 FSEL R24, R23, R8, !P1 ;  /* 0x0000000817182208 */ /* 0x000fc80004800000 */
[----:B------:R-:W-:-:S07]  /*0e80*/  MOV R8, R24 ;  /* 0x0000001800087202 */ /* 0x000fce0000000f00 */
.L_x_15:
[----:B------:R-:W-:Y:S05]  /*0e90*/  BRA.U !UP1, `(.L_x_16) ;  /* 0x0000000109907547 */ /* 0x000fea000b800000 */
.L_x_17:
[----:B------:R-:W-:Y:S01]  /*0ea0*/  I2FP.F32.S32 R23, UR5 ;  /* 0x0000000500177c45 */ /* 0x000fe20008201400 */
[----:B------:R-:W-:-:S04]  /*0eb0*/  UIADD3 UR6, UPT, UPT, UR5, 0x1, URZ ;  /* 0x0000000105067890 */ /* 0x000fc8000fffe0ff */
[----:B------:R-:W-:Y:S02]  /*0ec0*/  FMUL R23, R23, 0.10000000149011611938 ;  /* 0x3dcccccd17177820 */ /* 0x000fe40000400000 */
[----:B------:R-:W-:Y:S01]  /*0ed0*/  I2FP.F32.S32 R22, UR6 ;  /* 0x0000000600167c45 */ /* 0x000fe20008201400 */
[----:B------:R-:W-:Y:S01]  /*0ee0*/  UIADD3 UR6, UPT, UPT, UR5, 0x2, URZ ;  /* 0x0000000205067890 */ /* 0x000fe2000fffe0ff */
        /* <DEDUP_REMOVED lines=8> */
[----:B------:R-:W-:Y:S02]  /*0f70*/  FSEL R24, |R24|, R21, !P1 ;  /* 0x0000001518187208 */ /* 0x000fe40004800200 */
[----:B------:R-:W-:Y:S01]  /*0f80*/  I2FP.F32.S32 R21, UR6 ;  /* 0x0000000600157c45 */ /* 0x000fe20008201400 */
[----:B------:R-:W-:Y:S01]  /*0f90*/  UIADD3 UR6, UPT, UPT, UR5, 0x3, URZ ;  /* 0x0000000305067890 */ /* 0x000fe2000fffe0ff */
[----:B------:R-:W-:Y:S01]  /*0fa0*/  FSETP.GEU.AND P2, PT, |R25|, R24, PT ;  /* 0x000000181900720b */ /* 0x000fe20003f4e200 */
[----:B------:R-:W-:-:S02]  /*0fb0*/  UIADD3 UR5, UPT, UPT, UR5, 0x4, URZ ;  /* 0x0000000405057890 */ /* 0x000fc4000fffe0ff */
[----:B------:R-:W-:Y:S01]  /*0fc0*/  FMUL R21, R21, 0.10000000149011611938 ;  /* 0x3dcccccd15157820 */ /* 0x000fe20000400000 */
[----:B------:R-:W-:Y:S01]  /*0fd0*/  FSEL R24, |R25|, R24, !P2 ;  /* 0x0000001819187208 */ /* 0x000fe20005000200 */
[----:B------:R-:W-:-:S08]  /*0fe0*/  UISETP.NE.AND UP0, UPT, UR6, UR7, UPT ;  /* 0x000000070600728c */ /* 0x000fd0000bf05270 */
[----:B------:R-:W-:Y:S01]  /*0ff0*/  @P2 FSEL R22, R23, R8, !P1 ;  /* 0x0000000817162208 */ /* 0x000fe20004800000 */
[----:B------:R-:W-:Y:S01]  /*1000*/  FFMA R23, R0, R21, R17 ;  /* 0x0000001500177223 */ /* 0x000fe20000000011 */
[----:B------:R-:W-:-:S03]  /*1010*/  I2FP.F32.S32 R8, UR6 ;  /* 0x0000000600087c45 */ /* 0x000fc60008201400 */
[----:B------:R-:W-:Y:S02]  /*1020*/  FFMA R26, R23, R7, R20 ;  /* 0x00000007171a7223 */ /* 0x000fe40000000014 */
[----:B------:R-:W-:Y:S02]  /*1030*/  FMUL R8, R8, 0.10000000149011611938 ;  /* 0x3dcccccd08087820 */ /* 0x000fe40000400000 */
[----:B------:R-:W-:Y:S02]  /*1040*/  FADD R23, R9, -R26 ;  /* 0x8000001a09177221 */ /* 0x000fe40000000000 */
[----:B------:R-:W-:-:S03]  /*1050*/  FFMA R25, R0, R8, R17 ;  /* 0x0000000800197223 */ /* 0x000fc60000000011 */
[----:B------:R-:W-:Y:S01]  /*1060*/  FSETP.GEU.AND P1, PT, |R23|, R24, PT ;  /* 0x000000181700720b */ /* 0x000fe20003f2e200 */
[----:B------:R-:W-:-:S03]  /*1070*/  FFMA R26, R25, R7, R20 ;  /* 0x00000007191a7223 */ /* 0x000fc60000000014 */
[----:B------:R-:W-:Y:S01]  /*1080*/  FSEL R23, |R23|, R24, !P1 ;  /* 0x0000001817177208 */ /* 0x000fe20004800200 */
[----:B------:R-:W-:-:S05]  /*1090*/  FADD R26, R9, -R26 ;  /* 0x8000001a091a7221 */ /* 0x000fca0000000000 */
[----:B------:R-:W-:-:S13]  /*10a0*/  FSETP.GEU.AND P2, PT, |R26|, R23, PT ;  /* 0x000000171a00720b */ /* 0x000fda0003f4e200 */
[----:B------:R-:W-:Y:S02]  /*10b0*/  @P2 FSEL R8, R21, R22, !P1 ;  /* 0x0000001615082208 */ /* 0x000fe40004800000 */
[----:B------:R-:W-:Y:S01]  /*10c0*/  FSEL R21, |R26|, R23, !P2 ;  /* 0x000000171a157208 */ /* 0x000fe20005000200 */
[----:B------:R-:W-:Y:S06]  /*10d0*/  BRA.U UP0, `(.L_x_17) ;  /* 0xfffffffd00707547 */ /* 0x000fec000b83ffff */
.L_x_16:
[----:B------:R-:W-:Y:S01]  /*10e0*/  FFMA R0, R0, R8, R19 ;  /* 0x0000000800007223 */ /* 0x000fe20000000013 */
[----:B------:R-:W-:Y:S01]  /*10f0*/  FSEL R11, R11, RZ, P0 ;  /* 0x000000ff0b0b7208 */ /* 0x000fe20000000000 */
[----:B------:R-:W-:-:S04]  /*1100*/  IMAD.WIDE R8, R6, 0x4, R14 ;  /* 0x0000000406087825 */ /* 0x000fc800078e020e */
[----:B------:R-:W-:Y:S01]  /*1110*/  FFMA R0, R0, R7, RZ ;  /* 0x0000000700007223 */ /* 0x000fe200000000ff */
[----:B------:R-:W-:-:S03]  /*1120*/  IMAD.MOV.U32 R6, RZ, RZ, 0x1 ;  /* 0x00000001ff067424 */ /* 0x000fc600078e00ff */
[----:B------:R-:W-:-:S04]  /*1130*/  FADD R11, -R11, R0 ;  /* 0x000000000b0b7221 */ /* 0x000fc80000000100 */
[----:B------:R-:W-:-:S04]  /*1140*/  FADD R14, R12, R11 ;  /* 0x0000000b0c0e7221 */ /* 0x000fc80000000000 */
[----:B------:R-:W-:Y:S01]  /*1150*/  FADD R0, -R12, R14 ;  /* 0x0000000e0c007221 */ /* 0x000fe20000000100 */
[----:B------:R0:W-:Y:S01]  /*1160*/  STG.E desc[UR8][R8.64], R14 ;  /* 0x0000000e08007986 */ /* 0x0001e2000c101908 */
[----:B------:R-:W-:Y:S02]  /*1170*/  PRMT R12, R6, 0x7610, R12 ;  /* 0x00007610060c7816 */ /* 0x000fe4000000000c */
[----:B------:R-:W-:-:S07]  /*1180*/  FADD R11, -R11, R0 ;  /* 0x000000000b0b7221 */ /* 0x000fce0000000100 */
.L_x_14:
[----:B------:R-:W-:Y:S05]  /*1190*/  BSYNC.RECONVERGENT B0 ;  /* 0x0000000000007941 */ /* 0x000fea0003800200 */
.L_x_13:
[----:B------:R-:W1:Y:S01]  /*11a0*/  LDCU UR5, c[0x0][0x38c] ;  /* 0x00007180ff0577ac */ /* 0x000e620008000800 */
[----:B------:R-:W-:Y:S01]  /*11b0*/  IADD3 R10, PT, PT, R10, 0x1, RZ ;  /* 0x000000010a0a7810 */ /* 0x000fe20007ffe0ff */
[----:B------:R-:W-:Y:S01]  /*11c0*/  IMAD.MOV.U32 R20, RZ, RZ, R2 ;  /* 0x000000ffff147224 */ /* 0x000fe200078e0002 */
[----:B------:R-:W-:Y:S01]  /*11d0*/  MOV R15, R18 ;  /* 0x00000012000f7202 */ /* 0x000fe20000000f00 */
[----:B------:R-:W-:Y:S01]  /*11e0*/  IMAD.MOV.U32 R22, RZ, RZ, R17 ;  /* 0x000000ffff167224 */ /* 0x000fe200078e0011 */
[----:B------:R-:W-:Y:S02]  /*11f0*/  MOV R21, R16 ;  /* 0x0000001000157202 */ /* 0x000fe40000000f00 */
[----:B-1----:R-:W-:-:S13]  /*1200*/  ISETP.NE.AND P0, PT, R10, UR5, PT ;  /* 0x000000050a007c0c */ /* 0x002fda000bf05270 */
[----:B------:R-:W-:Y:S05]  /*1210*/  @P0 BRA `(.L_x_18) ;  /* 0xfffffff400780947 */ /* 0x000fea000383ffff */
[----:B------:R-:W-:Y:S05]  /*1220*/  EXIT ;  /* 0x000000000000794d */ /* 0x000fea0003800000 */
.L_x_6:
[----:B------:R-:W-:Y:S01]  /*1230*/  UIADD3 UR6, UPT, UPT, -UR5, URZ, URZ ;  /* 0x000000ff05067290 */ /* 0x000fe2000fffe1ff */
[----:B------:R-:W-:Y:S01]  /*1240*/  HFMA2 R2, -RZ, RZ, 0, 0 ;  /* 0x00000000ff027431 */ /* 0x000fe200000001ff */
[----:B------:R-:W-:Y:S01]  /*1250*/  UIADD3 UR5, UPT, UPT, -UR5, 0x2, URZ ;  /* 0x0000000205057890 */ /* 0x000fe2000fffe1ff */
[----:B------:R-:W-:Y:S01]  /*1260*/  IMAD.MOV.U32 R12, RZ, RZ, RZ ;  /* 0x000000ffff0c7224 */ /* 0x000fe200078e00ff */
[----:B------:R-:W-:Y:S01]  /*1270*/  PRMT R14, RZ, 0x7610, R14 ;  /* 0x00007610ff0e7816 */ /* 0x000fe2000000000e */
[----:B------:R-:W-:Y:S01]  /*1280*/  IMAD.MOV.U32 R6, RZ, RZ, RZ ;  /* 0x000000ffff067224 */ /* 0x000fe200078e00ff */
[----:B------:R-:W-:Y:S02]  /*1290*/  I2FP.F32.S32 R11, UR6 ;  /* 0x00000006000b7c45 */ /* 0x000fe40008201400 */
[----:B------:R-:W-:Y:S02]  /*12a0*/  I2FP.F32.S32 R13, UR5 ;  /* 0x00000005000d7c45 */ /* 0x000fe40008201400 */
[----:B------:R-:W-:Y:S01]  /*12b0*/  MOV R10, RZ ;  /* 0x000000ff000a7202 */ /* 0x000fe20000000f00 */
[----:B------:R-:W-:-:S02]  /*12c0*/  FMUL R11, R11, 0.10000000149011611938 ;  /* 0x3dcccccd0b0b7820 */ /* 0x000fc40000400000 */
[----:B------:R-:W-:-:S07]  /*12d0*/  FMUL R13, R13, 0.10000000149011611938 ;  /* 0x3dcccccd0d0d7820 */ /* 0x000fce0000400000 */
.L_x_24:
[----:B0-----:R-:W0:Y:S01]  /*12e0*/  LDC.64 R8, c[0x0][0x380] ;  /* 0x0000e000ff087b82 */ /* 0x001e220000000a00 */
[----:B------:R-:W2:Y:S02]  /*12f0*/  LDCU UR7, c[0x0][0x388] ;  /* 0x00007100ff0777ac */ /* 0x000ea40008000800 */
[----:B--2---:R-:W-:-:S04]  /*1300*/  IMAD R15, R4, UR7, R5 ;  /* 0x00000007040f7c24 */ /* 0x004fc8000f8e0205 */
[----:B0-----:R-:W-:-:S06]  /*1310*/  IMAD.WIDE R16, R15, 0x4, R8 ;  /* 0x000000040f107825 */ /* 0x001fcc00078e0208 */
[----:B------:R-:W2:Y:S01]  /*1320*/  LDG.E.CONSTANT R17, desc[UR8][R16.64] ;  /* 0x0000000810117981 */ /* 0x000ea2000c1e9900 */
[----:B------:R-:W-:Y:S01]  /*1330*/  ISETP.GE.AND P1, PT, R4, R3, PT ;  /* 0x000000030400720c */ /* 0x000fe20003f26270 */
[----:B------:R-:W-:Y:S01]  /*1340*/  BSSY.RECONVERGENT B0, `(.L_x_19) ;  /* 0x0000062000007945 */ /* 0x000fe20003800200 */
[----:B--2---:R-:W-:-:S13]  /*1350*/  FSETP.NE.AND P0, PT, |R17|, +INF , PT ;  /* 0x7f8000001100780b */ /* 0x004fda0003f05200 */
[----:B------:R-:W-:-:S04]  /*1360*/  @P0 FADD R0, -R6, R17 ;  /* 0x0000001106000221 */ /* 0x000fc80000000100 */
[----:B------:R-:W-:-:S04]  /*1370*/  @P0 FFMA R19, R0, R7, RZ ;  /* 0x0000000700130223 */ /* 0x000fc800000000ff */
[----:B------:R-:W-:-:S04]  /*1380*/  @P0 FADD R19, -R10, R19 ;  /* 0x000000130a130221 */ /* 0x000fc80000000100 */
[----:B------:R-:W-:-:S04]  /*1390*/  @P0 FADD R21, R6, R19 ;  /* 0x0000001306150221 */ /* 0x000fc80000000000 */
[--C-:B------:R-:W-:Y:S01]  /*13a0*/  @P0 FADD R0, -R6, R21.reuse ;  /* 0x0000001506000221 */ /* 0x100fe20000000100 */
[----:B------:R-:W-:-:S03]  /*13b0*/  @P0 IMAD.MOV.U32 R6, RZ, RZ, R21 ;  /* 0x000000ffff060224 */ /* 0x000fc600078e0015 */
[----:B------:R-:W-:Y:S01]  /*13c0*/  @P0 FADD R10, -R19, R0 ;  /* 0x00000000130a0221 */ /* 0x000fe20000000100 */
[----:B------:R-:W-:Y:S06]  /*13d0*/  @!P1 BRA `(.L_x_20) ;  /* 0x0000000400609947 */ /* 0x000fec0003800000 */
[C---:B------:R-:W-:Y:S01]  /*13e0*/  ISETP.GT.AND P0, PT, R4.reuse, RZ, PT ;  /* 0x000000ff0400720c */ /* 0x040fe20003f04270 */
[----:B------:R-:W0:Y:S01]  /*13f0*/  LDCU UR11, c[0x0][0x394] ;  /* 0x00007280ff0b77ac */ /* 0x000e220008000800 */
[----:B------:R-:W-:Y:S02]  /*1400*/  IADD3 R0, PT, PT, R4, -0x1, RZ ;  /* 0xffffffff04007810 */ /* 0x000fe40007ffe0ff */
[----:B-1----:R-:W-:-:S13]  /*1410*/  ISETP.NE.AND P0, PT, RZ, UR10, P0 ;  /* 0x0000000aff007c0c */ /* 0x002fda0008705270 */
[----:B------:R-:W-:-:S04]  /*1420*/  @!P0 IMAD.MOV R0, RZ, RZ, R4 ;  /* 0x000000ffff008224 */ /* 0x000fc800078e0204 */
[----:B------:R-:W-:-:S04]  /*1430*/  IMAD R21, R0, UR7, R5 ;  /* 0x0000000700157c24 */ /* 0x000fc8000f8e0205 */
[----:B------:R-:W-:Y:S01]  /*1440*/  IMAD.WIDE R20, R21, 0x4, R8 ;  /* 0x0000000415147825 */ /* 0x000fe200078e0208 */
[----:B------:R-:W-:Y:S01]  /*1450*/  LOP3.LUT P0, RZ, R14, 0xff, RZ, 0xc0, !PT ;  /* 0x000000ff0eff7812 */ /* 0x000fe2000780c0ff */
[----:B------:R-:W1:Y:S03]  /*1460*/  LDC.64 R8, c[0x0][0x3a8] ;  /* 0x0000ea00ff087b82 */ /* 0x000e660000000a00 */
[----:B------:R-:W2:Y:S01]  /*1470*/  LDG.E.CONSTANT R0, desc[UR8][R20.64] ;  /* 0x0000000814007981 */ /* 0x000ea2000c1e9900 */
[----:B------:R-:W-:Y:S01]  /*1480*/  FSEL R17, R12, RZ, P0 ;  /* 0x000000ff0c117208 */ /* 0x000fe20000000000 */
[----:B------:R-:W-:Y:S01]  /*1490*/  FADD R12, -R7, 1 ;  /* 0x3f800000070c7421 */ /* 0x000fe20000000100 */
[----:B0-----:R-:W-:Y:S02]  /*14a0*/  ULOP3.LUT UR5, UR11, 0x1, URZ, 0xc0, !UPT ;  /* 0x000000010b057892 */ /* 0x001fe4000f8ec0ff */
[----:B------:R-:W-:Y:S01]  /*14b0*/  UISETP.GE.U32.AND UP1, UPT, UR11, 0x2, UPT ;  /* 0x000000020b00788c */ /* 0x000fe2000bf26070 */
[----:B------:R-:W-:Y:S01]  /*14c0*/  FMUL R12, R17, R12 ;  /* 0x0000000c110c7220 */ /* 0x000fe20000400000 */
[----:B------:R-:W-:Y:S01]  /*14d0*/  UISETP.NE.U32.AND UP0, UPT, UR5, 0x1, UPT ;  /* 0x000000010500788c */ /* 0x000fe2000bf05070 */
[----:B------:R-:W-:-:S02]  /*14e0*/  FADD R14, R6, -R17 ;  /* 0x80000011060e7221 */ /* 0x000fc40000000000 */
[----:B------:R-:W-:Y:S01]  /*14f0*/  UMOV UR5, UR4 ;  /* 0x0000000400057c82 */ /* 0x000fe20008000000 */
[----:B--2---:R-:W-:-:S04]  /*1500*/  FADD R19, R0, -R17 ;  /* 0x8000001100137221 */ /* 0x004fc80000000000 */
[----:B------:R-:W-:-:S04]  /*1510*/  FFMA R23, R19, R11, R6 ;  /* 0x0000000b13177223 */ /* 0x000fc80000000006 */
[----:B------:R-:W-:-:S04]  /*1520*/  FFMA R23, R23, R7, R12 ;  /* 0x0000000717177223 */ /* 0x000fc8000000000c */
[----:B------:R-:W-:-:S05]  /*1530*/  FADD R23, R0, -R23 ;  /* 0x8000001700177221 */ /* 0x000fca0000000000 */
[----:B------:R-:W-:-:S04]  /*1540*/  FSETP.NE.AND P1, PT, |R23|, +INF , PT ;  /* 0x7f8000001700780b */ /* 0x000fc80003f25200 */
[----:B------:R-:W-:Y:S02]  /*1550*/  FSEL R18, |R23|, +INF , P1 ;  /* 0x7f80000017127808 */ /* 0x000fe40000800200 */
[----:B------:R-:W-:Y:S01]  /*1560*/  FSEL R16, R11, RZ, P1 ;  /* 0x000000ff0b107208 */ /* 0x000fe20000800000 */
[----:B-1----:R-:W-:Y:S06]  /*1570*/  BRA.U UP0, `(.L_x_21) ;  /* 0x00000001003c7547 */ /* 0x002fec000b800000 */
[----:B------:R-:W-:Y:S01]  /*1580*/  I2FP.F32.S32 R20, UR4 ;  /* 0x0000000400147c45 */ /* 0x000fe20008201400 */
[----:B------:R-:W-:Y:S01]  /*1590*/  FFMA R23, R19, R13, R6 ;  /* 0x0000000d13177223 */ /* 0x000fe20000000006 */
[----:B------:R-:W-:-:S03]  /*15a0*/  UIADD3 UR5, UPT, UPT, -UR11, 0x3, URZ ;  /* 0x000000030b057890 */ /* 0x000fc6000fffe1ff */
[----:B------:R-:W-:Y:S01]  /*15b0*/  FMUL R25, R20, 0.10000000149011611938 ;  /* 0x3dcccccd14197820 */ /* 0x000fe20000400000 */
[----:B------:R-:W-:-:S03]  /*15c0*/  FFMA R23, R23, R7, R12 ;  /* 0x0000000717177223 */ /* 0x000fc6000000000c */
[----:B------:R-:W-:Y:S01]  /*15d0*/  FFMA R21, R19, R25, R6 ;  /* 0x0000001913157223 */ /* 0x000fe20000000006 */
[----:B------:R-:W-:-:S03]  /*15e0*/  FADD R23, R0, -R23 ;  /* 0x8000001700177221 */ /* 0x000fc60000000000 */
[----:B------:R-:W-:-:S04]  /*15f0*/  FFMA R21, R21, R7, R12 ;  /* 0x0000000715157223 */ /* 0x000fc8000000000c */
[----:B------:R-:W-:-:S05]  /*1600*/  FADD R21, R0, -R21 ;  /* 0x8000001500157221 */ /* 0x000fca0000000000 */
[----:B------:R-:W-:-:S04]  /*1610*/  FSETP.GEU.AND P1, PT, |R21|, R18, PT ;  /* 0x000000121500720b */ /* 0x000fc80003f2e200 */
[----:B------:R-:W-:Y:S02]  /*1620*/  FSEL R18, |R21|, R18, !P1 ;  /* 0x0000001215127208 */ /* 0x000fe40004800200 */
[----:B------:R-:W-:Y:S02]  /*1630*/  FSEL R16, R25, R16, !P1 ;  /* 0x0000001019107208 */ /* 0x000fe40004800000 */
[----:B------:R-:W-:-:S04]  /*1640*/  FSETP.GEU.AND P2, PT, |R23|, R18, PT ;  /* 0x000000121700720b */ /* 0x000fc80003f4e200 */
[----:B------:R-:W-:Y:S02]  /*1650*/  FSEL R18, |R23|, R18, !P2 ;  /* 0x0000001217127208 */ /* 0x000fe40005000200 */
[----:B------:R-:W-:-:S07]  /*1660*/  FSEL R16, R13, R16, !P2 ;  /* 0x000000100d107208 */ /* 0x000fce0005000000 */
.L_x_21:
[----:B------:R-:W-:Y:S05]  /*1670*/  BRA.U !UP1, `(.L_x_22) ;  /* 0x0000000109907547 */ /* 0x000fea000b800000 */
.L_x_23:
        /* <DEDUP_REMOVED lines=20> */
[----:B------:R-:W-:Y:S02]  /*17c0*/  UISETP.NE.AND UP0, UPT, UR6, UR11, UPT ;  /* 0x0000000b0600728c */ /* 0x000fe4000bf05270 */
[----:B------:R-:W-:Y:S01]  /*17d0*/  I2FP.F32.S32 R22, UR6 ;  /* 0x0000000600167c45 */ /* 0x000fe20008201400 */
[----:B------:R-:W-:-:S04]  /*17e0*/  FFMA R27, R19, R18, R6 ;  /* 0x00000012131b7223 */ /* 0x000fc80000000006 */
[----:B------:R-:W-:Y:S01]  /*17f0*/  FFMA R27, R27, R7, R12 ;  /* 0x000000071b1b7223 */ /* 0x000fe2000000000c */
[----:B------:R-:W-:Y:S01]  /*1800*/  @P2 FSEL R23, R21, R16, !P1 ;  /* 0x0000001015172208 */ /* 0x000fe20004800000 */
        /* <DEDUP_REMOVED lines=11> */
.L_x_22:
[----:B------:R-:W-:Y:S01]  /*18c0*/  FFMA R0, R19, R16, R14 ;  /* 0x0000001013007223 */ /* 0x000fe2000000000e */
[----:B------:R-:W-:Y:S01]  /*18d0*/  FSEL R19, R2, RZ, P0 ;  /* 0x000000ff02137208 */ /* 0x000fe20000000000 */
[----:B------:R-:W-:-:S04]  /*18e0*/  IMAD.WIDE R8, R15, 0x4, R8 ;  /* 0x000000040f087825 */ /* 0x000fc800078e0208 */
[----:B------:R-:W-:Y:S02]  /*18f0*/  HFMA2 R14, -RZ, RZ, 0, 5.9604644775390625e-08 ;  /* 0x00000001ff0e7431 */ /* 0x000fe400000001ff */
[----:B------:R-:W-:-:S04]  /*1900*/  FFMA R0, R0, R7, RZ ;  /* 0x0000000700007223 */ /* 0x000fc800000000ff */
[----:B------:R-:W-:-:S04]  /*1910*/  FADD R0, -R19, R0 ;  /* 0x0000000013007221 */ /* 0x000fc80000000100 */
[----:B------:R-:W-:-:S04]  /*1920*/  FADD R12, R17, R0 ;  /* 0x00000000110c7221 */ /* 0x000fc80000000000 */
[----:B------:R-:W-:Y:S01]  /*1930*/  FADD R17, -R17, R12 ;  /* 0x0000000c11117221 */ /* 0x000fe20000000100 */
[----:B------:R0:W-:Y:S03]  /*1940*/  STG.E desc[UR8][R8.64], R12 ;  /* 0x0000000c08007986 */ /* 0x0001e6000c101908 */
[----:B------:R-:W-:-:S07]  /*1950*/  FADD R2, -R0, R17 ;  /* 0x0000001100027221 */ /* 0x000fce0000000100 */
.L_x_20:
[----:B-1----:R-:W-:Y:S05]  /*1960*/  BSYNC.RECONVERGENT B0 ;  /* 0x0000000000007941 */ /* 0x002fea0003800200 */
.L_x_19:
[----:B------:R-:W1:Y:S01]  /*1970*/  LDCU UR5, c[0x0][0x38c] ;  /* 0x00007180ff0577ac */ /* 0x000e620008000800 */
[----:B------:R-:W-:-:S05]  /*1980*/  VIADD R4, R4, 0x1 ;  /* 0x0000000104047836 */ /* 0x000fca0000000000 */
[----:B-1----:R-:W-:-:S13]  /*1990*/  ISETP.NE.AND P0, PT, R4, UR5, PT ;  /* 0x0000000504007c0c */ /* 0x002fda000bf05270 */
[----:B------:R-:W-:Y:S05]  /*19a0*/  @!P0 EXIT ;  /* 0x000000000000894d */ /* 0x000fea0003800000 */
[----:B------:R-:W-:Y:S05]  /*19b0*/  BRA `(.L_x_24) ;  /* 0xfffffff800487947 */ /* 0x000fea000383ffff */
        .weak           $__internal_0_$__cuda_sm20_rcp_rn_f32_slowpath
        .type           $__internal_0_$__cuda_sm20_rcp_rn_f32_slowpath,@function
        .size           $__internal_0_$__cuda_sm20_rcp_rn_f32_slowpath,($__internal_1_$__cuda_sm3x_div_rn_noftz_f32_slowpath - $__internal_0_$__cuda_sm20_rcp_rn_f32_slowpath)
$__internal_0_$__cuda_sm20_rcp_rn_f32_slowpath:
[----:B------:R-:W-:Y:S01]  /*19c0*/  SHF.L.U32 R2, R17, 0x1, RZ ;  /* 0x0000000111027819 */ /* 0x000fe200000006ff */
[----:B------:R-:W-:Y:S01]  /*19d0*/  BSSY.RECONVERGENT B2, `(.L_x_25) ;  /* 0x0000031000027945 */ /* 0x000fe20003800200 */
[----:B------:R-:W-:Y:S02]  /*19e0*/  IMAD.MOV.U32 R0, RZ, RZ, R17 ;  /* 0x000000ffff007224 */ /* 0x000fe400078e0011 */
[----:B------:R-:W-:-:S04]  /*19f0*/  SHF.R.U32.HI R2, RZ, 0x18, R2 ;  /* 0x00000018ff027819 */ /* 0x000fc80000011602 */
[----:B------:R-:W-:-:S13]  /*1a00*/  ISETP.NE.U32.AND P0, PT, R2, RZ, PT ;  /* 0x000000ff0200720c */ /* 0x000fda0003f05070 */
[----:B------:R-:W-:Y:S05]  /*1a10*/  @P0 BRA `(.L_x_26) ;  /* 0x0000000000280947 */ /* 0x000fea0003800000 */
[----:B------:R-:W-:-:S04]  /*1a20*/  SHF.L.U32 R2, R0, 0x1, RZ ;  /* 0x0000000100027819 */ /* 0x000fc800000006ff */
[----:B------:R-:W-:-:S13]  /*1a30*/  ISETP.NE.AND P0, PT, R2, RZ, PT ;  /* 0x000000ff0200720c */ /* 0x000fda0003f05270 */
[----:B------:R-:W-:Y:S01]  /*1a40*/  @P0 FFMA R17, R0, 1.84467440737095516160e+19, RZ ;  /* 0x5f80000000110823 */ /* 0x000fe200000000ff */
[----:B------:R-:W-:Y:S08]  /*1a50*/  @!P0 MUFU.RCP R9, R0 ;  /* 0x0000000000098308 */ /* 0x000ff00000001000 */
[----:B------:R-:W0:Y:S02]  /*1a60*/  @P0 MUFU.RCP R2, R17 ;  /* 0x0000001100020308 */ /* 0x000e240000001000 */
[----:B0-----:R-:W-:-:S04]  /*1a70*/  @P0 FFMA R18, R17, R2, -1 ;  /* 0xbf80000011120423 */ /* 0x001fc80000000002 */
[----:B------:R-:W-:-:S04]  /*1a80*/  @P0 FADD.FTZ R21, -R18, -RZ ;  /* 0x800000ff12150221 */ /* 0x000fc80000010100 */
[----:B------:R-:W-:-:S04]  /*1a90*/  @P0 FFMA R2, R2, R21, R2 ;  /* 0x0000001502020223 */ /* 0x000fc80000000002 */
[----:B------:R-:W-:Y:S01]  /*1aa0*/  @P0 FFMA R9, R2, 1.84467440737095516160e+19, RZ ;  /* 0x5f80000002090823 */ /* 0x000fe200000000ff */
[----:B------:R-:W-:Y:S06]  /*1ab0*/  BRA `(.L_x_27) ;  /* 0x0000000000887947 */ /* 0x000fec0003800000 */
.L_x_26:
[----:B------:R-:W-:-:S05]  /*1ac0*/  VIADD R9, R2, 0xffffff03 ;  /* 0xffffff0302097836 */ /* 0x000fca0000000000 */
[----:B------:R-:W-:-:S13]  /*1ad0*/  ISETP.GT.U32.AND P0, PT, R9, 0x1, PT ;  /* 0x000000010900780c */ /* 0x000fda0003f04070 */
[----:B------:R-:W-:Y:S05]  /*1ae0*/  @P0 BRA `(.L_x_28) ;  /* 0x0000000000780947 */ /* 0x000fea0003800000 */
[----:B------:R-:W-:Y:S02]  /*1af0*/  LOP3.LUT R17, R0, 0x7fffff, RZ, 0xc0, !PT ;  /* 0x007fffff00117812 */ /* 0x000fe400078ec0ff */
[----:B------:R-:W-:Y:S02]  /*1b00*/  MOV R24, 0x3 ;  /* 0x0000000300187802 */ /* 0x000fe40000000f00 */
[----:B------:R-:W-:Y:S02]  /*1b10*/  LOP3.LUT R17, R17, 0x3f800000, RZ, 0xfc, !PT ;  /* 0x3f80000011117812 */ /* 0x000fe400078efcff */
[----:B------:R-:W-:Y:S02]  /*1b20*/  SHF.L.U32 R23, R24, R9, RZ ;  /* 0x0000000918177219 */ /* 0x000fe400000006ff */
[----:B------:R-:W0:Y:S02]  /*1b30*/  MUFU.RCP R18, R17 ;  /* 0x0000001100127308 */ /* 0x000e240000001000 */
[----:B0-----:R-:W-:-:S04]  /*1b40*/  FFMA R21, R17, R18, -1 ;  /* 0xbf80000011157423 */ /* 0x001fc80000000012 */
[----:B------:R-:W-:-:S04]  /*1b50*/  FADD.FTZ R21, -R21, -RZ ;  /* 0x800000ff15157221 */ /* 0x000fc80000010100 */
[CCC-:B------:R-:W-:Y:S01]  /*1b60*/  FFMA.RM R22, R18.reuse, R21.reuse, R18.reuse ;  /* 0x0000001512167223 */ /* 0x1c0fe20000004012 */
[----:B------:R-:W-:-:S04]  /*1b70*/  FFMA.RP R21, R18, R21, R18 ;  /* 0x0000001512157223 */ /* 0x000fc80000008012 */
[C---:B------:R-:W-:Y:S02]  /*1b80*/  LOP3.LUT R18, R22.reuse, 0x7fffff, RZ, 0xc0, !PT ;  /* 0x007fffff16127812 */ /* 0x040fe400078ec0ff */
[----:B------:R-:W-:Y:S02]  /*1b90*/  FSETP.NEU.FTZ.AND P0, PT, R22, R21, PT ;  /* 0x000000151600720b */ /* 0x000fe40003f1d000 */
[----:B------:R-:W-:Y:S02]  /*1ba0*/  LOP3.LUT R18, R18, 0x800000, RZ, 0xfc, !PT ;  /* 0x0080000012127812 */ /* 0x000fe400078efcff */
[----:B------:R-:W-:Y:S02]  /*1bb0*/  SEL R21, RZ, 0xffffffff, !P0 ;  /* 0xffffffffff157807 */ /* 0x000fe40004000000 */
[----:B------:R-:W-:-:S03]  /*1bc0*/  LOP3.LUT R22, R23, R18, RZ, 0xc0, !PT ;  /* 0x0000001217167212 */ /* 0x000fc600078ec0ff */
[----:B------:R-:W-:Y:S01]  /*1bd0*/  IMAD.MOV R21, RZ, RZ, -R21 ;  /* 0x000000ffff157224 */ /* 0x000fe200078e0a15 */
[----:B------:R-:W-:-:S04]  /*1be0*/  SHF.R.U32.HI R22, RZ, R9, R22 ;  /* 0x00000009ff167219 */ /* 0x000fc80000011616 */
[----:B------:R-:W-:Y:S02]  /*1bf0*/  LOP3.LUT P1, RZ, R21, R9, R18, 0xf8, !PT ;  /* 0x0000000915ff7212 */ /* 0x000fe4000782f812 */
[C---:B------:R-:W-:Y:S02]  /*1c00*/  LOP3.LUT P0, RZ, R22.reuse, 0x1, RZ, 0xc0, !PT ;  /* 0x0000000116ff7812 */ /* 0x040fe4000780c0ff */
[----:B------:R-:W-:-:S04]  /*1c10*/  LOP3.LUT P2, RZ, R22, 0x2, RZ, 0xc0, !PT ;  /* 0x0000000216ff7812 */ /* 0x000fc8000784c0ff */
[----:B------:R-:W-:Y:S02]  /*1c20*/  PLOP3.LUT P0, PT, P0, P1, P2, 0xe0, 0x0 ;  /* 0x000000000000781c */ /* 0x000fe40000703c20 */
[----:B------:R-:W-:Y:S02]  /*1c30*/  LOP3.LUT P1, RZ, R0, 0x7fffff, RZ, 0xc0, !PT ;  /* 0x007fffff00ff7812 */ /* 0x000fe4000782c0ff */
[----:B------:R-:W-:-:S04]  /*1c40*/  SEL R9, RZ, 0x1, !P0 ;  /* 0x00000001ff097807 */ /* 0x000fc80004000000 */
[----:B------:R-:W-:-:S04]  /*1c50*/  IADD3 R9, PT, PT, -R9, RZ, RZ ;  /* 0x000000ff09097210 */ /* 0x000fc80007ffe1ff */
[----:B------:R-:W-:Y:S01]  /*1c60*/  ISETP.GE.AND P0, PT, R9, RZ, PT ;  /* 0x000000ff0900720c */ /* 0x000fe20003f06270 */
[----:B------:R-:W-:-:S05]  /*1c70*/  VIADD R9, R2, 0xffffff04 ;  /* 0xffffff0402097836 */ /* 0x000fca0000000000 */
[----:B------:R-:W-:-:S07]  /*1c80*/  SHF.R.U32.HI R9, RZ, R9, R18 ;  /* 0x00000009ff097219 */ /* 0x000fce0000011612 */
[----:B------:R-:W-:-:S05]  /*1c90*/  @!P0 IADD3 R9, PT, PT, R9, 0x1, RZ ;  /* 0x0000000109098810 */ /* 0x000fca0007ffe0ff */
[----:B------:R-:W-:-:S05]  /*1ca0*/  @!P1 IMAD.SHL.U32 R9, R9, 0x2, RZ ;  /* 0x0000000209099824 */ /* 0x000fca00078e00ff */
[----:B------:R-:W-:Y:S01]  /*1cb0*/  LOP3.LUT R9, R9, 0x80000000, R0, 0xf8, !PT ;  /* 0x8000000009097812 */ /* 0x000fe200078ef800 */
[----:B------:R-:W-:Y:S06]  /*1cc0*/  BRA `(.L_x_27) ;  /* 0x0000000000047947 */ /* 0x000fec0003800000 */
.L_x_28:
[----:B------:R0:W1:Y:S02]  /*1cd0*/  MUFU.RCP R9, R0 ;  /* 0x0000000000097308 */ /* 0x0000640000001000 */
.L_x_27:
[----:B------:R-:W-:Y:S05]  /*1ce0*/  BSYNC.RECONVERGENT B2 ;  /* 0x0000000000027941 */ /* 0x000fea0003800200 */
.L_x_25:
[----:B01----:R-:W-:Y:S01]  /*1cf0*/  MOV R0, R9 ;  /* 0x0000000900007202 */ /* 0x003fe20000000f00 */
[----:B------:R-:W-:-:S04]  /*1d00*/  IMAD.MOV.U32 R9, RZ, RZ, 0x0 ;  /* 0x00000000ff097424 */ /* 0x000fc800078e00ff */
[----:B------:R-:W-:Y:S05]  /*1d10*/  RET.REL.NODEC R8 `(ehlers_ecema_many_series_one_param_2d_f32) ;  /* 0xffffffe008b87950 */ /* 0x000fea0003c3ffff */
        .weak           $__internal_1_$__cuda_sm3x_div_rn_noftz_f32_slowpath
        .type           $__internal_1_$__cuda_sm3x_div_rn_noftz_f32_slowpath,@function
        .size           $__internal_1_$__cuda_sm3x_div_rn_noftz_f32_slowpath,(.L_x_172 - $__internal_1_$__cuda_sm3x_div_rn_noftz_f32_slowpath)
$__internal_1_$__cuda_sm3x_div_rn_noftz_f32_slowpath:
[--C-:B------:R-:W-:Y:S01]  /*1d20*/  SHF.R.U32.HI R0, RZ, 0x17, R6.reuse ;  /* 0x00000017ff007819 */ /* 0x100fe20000011606 */
[----:B------:R-:W-:-:S03]  /*1d30*/  IMAD.MOV.U32 R9, RZ, RZ, R6 ;  /* 0x000000ffff097224 */ /* 0x000fc600078e0006 */
[----:B------:R-:W-:-:S04]  /*1d40*/  LOP3.LUT R7, R0, 0xff, RZ, 0xc0, !PT ;  /* 0x000000ff00077812 */ /* 0x000fc800078ec0ff */
[----:B------:R-:W-:-:S04]  /*1d50*/  IADD3 R10, PT, PT, R7, -0x1, RZ ;  /* 0xffffffff070a7810 */ /* 0x000fc80007ffe0ff */
[----:B------:R-:W-:-:S13]  /*1d60*/  ISETP.GT.U32.AND P0, PT, R10, 0xfd, PT ;  /* 0x000000fd0a00780c */ /* 0x000fda0003f04070 */
[----:B------:R-:W-:Y:S01]  /*1d70*/  @!P0 MOV R8, RZ ;  /* 0x000000ff00088202 */ /* 0x000fe20000000f00 */
[----:B------:R-:W-:Y:S06]  /*1d80*/  @!P0 BRA `(.L_x_29) ;  /* 0x0000000000408947 */ /* 0x000fec0003800000 */
[----:B------:R-:W-:Y:S01]  /*1d90*/  FSETP.GTU.FTZ.AND P0, PT, |R6|, +INF , PT ;  /* 0x7f8000000600780b */ /* 0x000fe20003f1c200 */
[----:B------:R-:W-:-:S12]  /*1da0*/  IMAD.MOV.U32 R0, RZ, RZ, R6 ;  /* 0x000000ffff007224 */ /* 0x000fd800078e0006 */
[----:B------:R-:W-:Y:S05]  /*1db0*/  @P0 BRA `(.L_x_30) ;  /* 0x0000000400280947 */ /* 0x000fea0003800000 */
[----:B------:R-:W-:-:S05]  /*1dc0*/  HFMA2 R6, -RZ, RZ, 2, 0 ;  /* 0x40000000ff067431 */ /* 0x000fca00000001ff */
[----:B------:R-:W-:-:S13]  /*1dd0*/  LOP3.LUT P0, RZ, R9, 0x7fffffff, R6, 0xc8, !PT ;  /* 0x7fffffff09ff7812 */ /* 0x000fda000780c806 */
[----:B------:R-:W-:Y:S05]  /*1de0*/  @!P0 BRA `(.L_x_31) ;  /* 0x0000000400148947 */ /* 0x000fea0003800000 */
[----:B------:R-:W-:Y:S02]  /*1df0*/  FSETP.NEU.FTZ.AND P0, PT, |R0|, +INF , PT ;  /* 0x7f8000000000780b */ /* 0x000fe40003f1d200 */
[----:B------:R-:W-:-:S04]  /*1e00*/  LOP3.LUT P1, RZ, R6, 0x7fffffff, RZ, 0xc0, !PT ;  /* 0x7fffffff06ff7812 */ /* 0x000fc8000782c0ff */
[----:B------:R-:W-:-:S13]  /*1e10*/  PLOP3.LUT P0, PT, P0, P1, PT, 0x2f, 0xf2 ;  /* 0x0000000000f2781c */ /* 0x000fda0000702577 */
[----:B------:R-:W-:Y:S05]  /*1e20*/  @P0 BRA `(.L_x_32) ;  /* 0x0000000000fc0947 */ /* 0x000fea0003800000 */
[----:B------:R-:W-:-:S13]  /*1e30*/  LOP3.LUT P0, RZ, R9, 0x7fffffff, RZ, 0xc0, !PT ;  /* 0x7fffffff09ff7812 */ /* 0x000fda000780c0ff */
[----:B------:R-:W-:Y:S05]  /*1e40*/  @!P0 BRA `(.L_x_33) ;  /* 0x0000000000e88947 */ /* 0x000fea0003800000 */
[----:B------:R-:W-:Y:S01]  /*1e50*/  ISETP.GE.AND P0, PT, R10, RZ, PT ;  /* 0x000000ff0a00720c */ /* 0x000fe20003f06270 */
[----:B------:R-:W-:-:S12]  /*1e60*/  IMAD.MOV.U32 R8, RZ, RZ, RZ ;  /* 0x000000ffff087224 */ /* 0x000fd800078e00ff */
[----:B------:R-:W-:Y:S01]  /*1e70*/  @!P0 FFMA R9, R0, 1.84467440737095516160e+19, RZ ;  /* 0x5f80000000098823 */ /* 0x000fe200000000ff */
[----:B------:R-:W-:-:S07]  /*1e80*/  @!P0 IADD3 R8, PT, PT, R8, 0x40, RZ ;  /* 0x0000004008088810 */ /* 0x000fce0007ffe0ff */
.L_x_29:
[----:B------:R-:W-:Y:S01]  /*1e90*/  LEA R0, R7, 0xc0800000, 0x17 ;  /* 0xc080000007007811 */ /* 0x000fe200078eb8ff */
[----:B------:R-:W-:Y:S01]  /*1ea0*/  UMOV UR4, 0x40000000 ;  /* 0x4000000000047882 */ /* 0x000fe20000000000 */
[----:B------:R-:W-:Y:S01]  /*1eb0*/  IADD3 R7, PT, PT, R8, 0x80, -R7 ;  /* 0x0000008008077810 */ /* 0x000fe20007ffe807 */
[----:B------:R-:W-:Y:S02]  /*1ec0*/  UIADD3 UR4, UPT, UPT, UR4, -0x800000, URZ ;  /* 0xff80000004047890 */ /* 0x000fe4000fffe0ff */
[----:B------:R-:W-:-:S04]  /*1ed0*/  IMAD.IADD R9, R9, 0x1, -R0 ;  /* 0x0000000109097824 */ /* 0x000fc800078e0a00 */
[----:B------:R-:W0:Y:S01]  /*1ee0*/  MUFU.RCP R0, R9 ;  /* 0x0000000900007308 */ /* 0x000e220000001000 */
[----:B------:R-:W-:-:S04]  /*1ef0*/  FADD.FTZ R11, -R9, -RZ ;  /* 0x800000ff090b7221 */ /* 0x000fc80000010100 */
[----:B0-----:R-:W-:-:S04]  /*1f00*/  FFMA R15, R0, R11, 1 ;  /* 0x3f800000000f7423 */ /* 0x001fc8000000000b */
[----:B------:R-:W-:-:S04]  /*1f10*/  FFMA R0, R0, R15, R0 ;  /* 0x0000000f00007223 */ /* 0x000fc80000000000 */
[----:B------:R-:W-:-:S04]  /*1f20*/  FFMA R6, R0, UR4, RZ ;  /* 0x0000000400067c23 */ /* 0x000fc800080000ff */
[----:B------:R-:W-:-:S04]  /*1f30*/  FFMA R15, R11, R6, UR4 ;  /* 0x000000040b0f7e23 */ /* 0x000fc80008000006 */
[----:B------:R-:W-:-:S04]  /*1f40*/  FFMA R15, R0, R15, R6 ;  /* 0x0000000f000f7223 */ /* 0x000fc80000000006 */
[----:B------:R-:W-:-:S04]  /*1f50*/  FFMA R10, R11, R15, UR4 ;  /* 0x000000040b0a7e23 */ /* 0x000fc8000800000f */
[----:B------:R-:W-:-:S05]  /*1f60*/  FFMA R6, R0, R10, R15 ;  /* 0x0000000a00067223 */ /* 0x000fca000000000f */
[----:B------:R-:W-:-:S04]  /*1f70*/  SHF.R.U32.HI R9, RZ, 0x17, R6 ;  /* 0x00000017ff097819 */ /* 0x000fc80000011606 */
[----:B------:R-:W-:-:S04]  /*1f80*/  LOP3.LUT R9, R9, 0xff, RZ, 0xc0, !PT ;  /* 0x000000ff09097812 */ /* 0x000fc800078ec0ff */
[----:B------:R-:W-:-:S05]  /*1f90*/  IADD3 R11, PT, PT, R9, R7, RZ ;  /* 0x00000007090b7210 */ /* 0x000fca0007ffe0ff */
[----:B------:R-:W-:-:S05]  /*1fa0*/  VIADD R8, R11, 0xffffffff ;  /* 0xffffffff0b087836 */ /* 0x000fca0000000000 */
[----:B------:R-:W-:-:S13]  /*1fb0*/  ISETP.GE.U32.AND P0, PT, R8, 0xfe, PT ;  /* 0x000000fe0800780c */ /* 0x000fda0003f06070 */
[----:B------:R-:W-:Y:S05]  /*1fc0*/  @!P0 BRA `(.L_x_34) ;  /* 0x0000000000808947 */ /* 0x000fea0003800000 */
[----:B------:R-:W-:-:S13]  /*1fd0*/  ISETP.GT.AND P0, PT, R11, 0xfe, PT ;  /* 0x000000fe0b00780c */ /* 0x000fda0003f04270 */
[----:B------:R-:W-:Y:S05]  /*1fe0*/  @P0 BRA `(.L_x_35) ;  /* 0x00000000006c0947 */ /* 0x000fea0003800000 */
[----:B------:R-:W-:-:S13]  /*1ff0*/  ISETP.GE.AND P0, PT, R11, 0x1, PT ;  /* 0x000000010b00780c */ /* 0x000fda0003f06270 */
[----:B------:R-:W-:Y:S05]  /*2000*/  @P0 BRA `(.L_x_36) ;  /* 0x0000000000980947 */ /* 0x000fea0003800000 */
[----:B------:R-:W-:Y:S02]  /*2010*/  ISETP.GE.AND P0, PT, R11, -0x18, PT ;  /* 0xffffffe80b00780c */ /* 0x000fe40003f06270 */
[----:B------:R-:W-:-:S11]  /*2020*/  LOP3.LUT R6, R6, 0x80000000, RZ, 0xc0, !PT ;  /* 0x8000000006067812 */ /* 0x000fd600078ec0ff */
[----:B------:R-:W-:Y:S05]  /*2030*/  @!P0 BRA `(.L_x_36) ;  /* 0x00000000008c8947 */ /* 0x000fea0003800000 */
[CCC-:B------:R-:W-:Y:S01]  /*2040*/  FFMA.RZ R7, R0.reuse, R10.reuse, R15.reuse ;  /* 0x0000000a00077223 */ /* 0x1c0fe2000000c00f */
[C---:B------:R-:W-:Y:S02]  /*2050*/  IADD3 R9, PT, PT, R11.reuse, 0x20, RZ ;  /* 0x000000200b097810 */ /* 0x040fe40007ffe0ff */
[----:B------:R-:W-:Y:S02]  /*2060*/  ISETP.NE.AND P2, PT, R11, RZ, PT ;  /* 0x000000ff0b00720c */ /* 0x000fe40003f45270 */
[----:B------:R-:W-:Y:S01]  /*2070*/  LOP3.LUT R8, R7, 0x7fffff, RZ, 0xc0, !PT ;  /* 0x007fffff07087812 */ /* 0x000fe200078ec0ff */
[CCC-:B------:R-:W-:Y:S01]  /*2080*/  FFMA.RP R7, R0.reuse, R10.reuse, R15.reuse ;  /* 0x0000000a00077223 */ /* 0x1c0fe2000000800f */
[----:B------:R-:W-:Y:S01]  /*2090*/  FFMA.RM R0, R0, R10, R15 ;  /* 0x0000000a00007223 */ /* 0x000fe2000000400f */
[----:B------:R-:W-:Y:S01]  /*20a0*/  IMAD.MOV R10, RZ, RZ, -R11 ;  /* 0x000000ffff0a7224 */ /* 0x000fe200078e0a0b */
[----:B------:R-:W-:Y:S02]  /*20b0*/  LOP3.LUT R8, R8, 0x800000, RZ, 0xfc, !PT ;  /* 0x0080000008087812 */ /* 0x000fe400078efcff */
[----:B------:R-:W-:-:S02]  /*20c0*/  ISETP.NE.AND P1, PT, R11, RZ, PT ;  /* 0x000000ff0b00720c */ /* 0x000fc40003f25270 */
[----:B------:R-:W-:Y:S02]  /*20d0*/  SHF.L.U32 R9, R8, R9, RZ ;  /* 0x0000000908097219 */ /* 0x000fe400000006ff */
[----:B------:R-:W-:Y:S02]  /*20e0*/  FSETP.NEU.FTZ.AND P0, PT, R7, R0, PT ;  /* 0x000000000700720b */ /* 0x000fe40003f1d000 */
[----:B------:R-:W-:Y:S02]  /*20f0*/  SEL R7, R10, RZ, P2 ;  /* 0x000000ff0a077207 */ /* 0x000fe40001000000 */
[----:B------:R-:W-:Y:S02]  /*2100*/  ISETP.NE.AND P1, PT, R9, RZ, P1 ;  /* 0x000000ff0900720c */ /* 0x000fe40000f25270 */
[----:B------:R-:W-:Y:S02]  /*2110*/  SHF.R.U32.HI R7, RZ, R7, R8 ;  /* 0x00000007ff077219 */ /* 0x000fe40000011608 */
[----:B------:R-:W-:-:S02]  /*2120*/  PLOP3.LUT P0, PT, P0, P1, PT, 0xf8, 0x8f ;  /* 0x00000000008f781c */ /* 0x000fc40000703f70 */
[----:B------:R-:W-:Y:S02]  /*2130*/  SHF.R.U32.HI R9, RZ, 0x1, R7 ;  /* 0x00000001ff097819 */ /* 0x000fe40000011607 */
[----:B------:R-:W-:-:S04]  /*2140*/  SEL R0, RZ, 0x1, !P0 ;  /* 0x00000001ff007807 */ /* 0x000fc80004000000 */
[----:B------:R-:W-:-:S04]  /*2150*/  LOP3.LUT R0, R0, 0x1, R9, 0xf8, !PT ;  /* 0x0000000100007812 */ /* 0x000fc800078ef809 */
[----:B------:R-:W-:-:S04]  /*2160*/  LOP3.LUT R0, R0, R7, RZ, 0xc0, !PT ;  /* 0x0000000700007212 */ /* 0x000fc800078ec0ff */
[----:B------:R-:W-:-:S04]  /*2170*/  IADD3 R9, PT, PT, R9, R0, RZ ;  /* 0x0000000009097210 */ /* 0x000fc80007ffe0ff */
[----:B------:R-:W-:Y:S01]  /*2180*/  LOP3.LUT R6, R9, R6, RZ, 0xfc, !PT ;  /* 0x0000000609067212 */ /* 0x000fe200078efcff */
[----:B------:R-:W-:Y:S06]  /*2190*/  BRA `(.L_x_36) ;  /* 0x0000000000347947 */ /* 0x000fec0003800000 */
.L_x_35:
[----:B------:R-:W-:-:S04]  /*21a0*/  LOP3.LUT R6, R6, 0x80000000, RZ, 0xc0, !PT ;  /* 0x8000000006067812 */ /* 0x000fc800078ec0ff */
[----:B------:R-:W-:Y:S01]  /*21b0*/  LOP3.LUT R6, R6, 0x7f800000, RZ, 0xfc, !PT ;  /* 0x7f80000006067812 */ /* 0x000fe200078efcff */
[----:B------:R-:W-:Y:S06]  /*21c0*/  BRA `(.L_x_36) ;  /* 0x0000000000287947 */ /* 0x000fec0003800000 */
.L_x_34:
[----:B------:R-:W-:Y:S01]  /*21d0*/  IMAD R6, R7, 0x800000, R6 ;  /* 0x0080000007067824 */ /* 0x000fe200078e0206 */
[----:B------:R-:W-:Y:S06]  /*21e0*/  BRA `(.L_x_36) ;  /* 0x0000000000207947 */ /* 0x000fec0003800000 */
.L_x_33:
[----:B------:R-:W-:-:S04]  /*21f0*/  LOP3.LUT R6, R9, 0x80000000, R6, 0x48, !PT ;  /* 0x8000000009067812 */ /* 0x000fc800078e4806 */
[----:B------:R-:W-:Y:S01]  /*2200*/  LOP3.LUT R6, R6, 0x7f800000, RZ, 0xfc, !PT ;  /* 0x7f80000006067812 */ /* 0x000fe200078efcff */
[----:B------:R-:W-:Y:S06]  /*2210*/  BRA `(.L_x_36) ;  /* 0x0000000000147947 */ /* 0x000fec0003800000 */
.L_x_32:
[----:B------:R-:W-:Y:S01]  /*2220*/  LOP3.LUT R6, R9, 0x80000000, R6, 0x48, !PT ;  /* 0x8000000009067812 */ /* 0x000fe200078e4806 */
[----:B------:R-:W-:Y:S06]  /*2230*/  BRA `(.L_x_36) ;  /* 0x00000000000c7947 */ /* 0x000fec0003800000 */
.L_x_31:
[----:B------:R-:W0:Y:S01]  /*2240*/  MUFU.RSQ R6, -QNAN ;  /* 0xffc0000000067908 */ /* 0x000e220000001400 */
[----:B------:R-:W-:Y:S05]  /*2250*/  BRA `(.L_x_36) ;  /* 0x0000000000047947 */ /* 0x000fea0003800000 */
.L_x_30:
[----:B------:R-:W-:-:S07]  /*2260*/  FADD.FTZ R6, R0, 2 ;  /* 0x4000000000067421 */ /* 0x000fce0000010000 */
.L_x_36:
[----:B------:R-:W-:Y:S01]  /*2270*/  HFMA2 R7, -RZ, RZ, 0, 0 ;  /* 0x00000000ff077431 */ /* 0x000fe200000001ff */
[----:B0-----:R-:W-:Y:S01]  /*2280*/  MOV R0, R6 ;  /* 0x0000000600007202 */ /* 0x001fe20000000f00 */
[----:B------:R-:W-:-:S04]  /*2290*/  IMAD.MOV.U32 R6, RZ, RZ, R2 ;  /* 0x000000ffff067224 */ /* 0x000fc800078e0002 */
[----:B------:R-:W-:Y:S05]  /*22a0*/  RET.REL.NODEC R6 `(ehlers_ecema_many_series_one_param_2d_f32) ;  /* 0xffffffdc06547950 */ /* 0x000fea0003c3ffff */
.L_x_37:
[----:B------:R-:W-:-:S00]  /*22b0*/  BRA `(.L_x_37) ;  /* 0xfffffffc00fc7947 */ /* 0x000fc0000383ffff */
[----:B------:R-:W-:-:S00]  /*22c0*/  NOP ;  /* 0x0000000000007918 */ /* 0x000fc00000000000 */
        /* <DEDUP_REMOVED lines=11> */
.L_x_172:


//--------------------- .text.ehlers_ecema_many_series_one_param_1d_f32 --------------------------
	.section	.text.ehlers_ecema_many_series_one_param_1d_f32,"ax",@progbits
	.align	128
        .global         ehlers_ecema_many_series_one_param_1d_f32
        .type           ehlers_ecema_many_series_one_param_1d_f32,@function
        .size           ehlers_ecema_many_series_one_param_1d_f32,(.L_x_174 - ehlers_ecema_many_series_one_param_1d_f32)
        .other          ehlers_ecema_many_series_one_param_1d_f32,@"STO_CUDA_ENTRY STV_DEFAULT"
ehlers_ecema_many_series_one_param_1d_f32:
.text.ehlers_ecema_many_series_one_param_1d_f32:
[----:B------:R-:W-:Y:S01]  /*0000*/  LDC R1, c[0x0][0x37c] ;  /* 0x0000df00ff017b82 */ /* 0x000fe20000000800 */
[----:B------:R-:W0:Y:S07]  /*0010*/  S2R R5, SR_TID.X ;  /* 0x0000000000057919 */ /* 0x000e2e0000002100 */
[----:B------:R-:W0:Y:S08]  /*0020*/  S2UR UR4, SR_CTAID.X ;  /* 0x00000000000479c3 */ /* 0x000e300000002500 */
[----:B------:R-:W0:Y:S08]  /*0030*/  LDC R0, c[0x0][0x360] ;  /* 0x0000d800ff007b82 */ /* 0x000e300000000800 */
[----:B------:R-:W1:Y:S01]  /*0040*/  LDC R3, c[0x0][0x388] ;  /* 0x0000e200ff037b82 */ /* 0x000e620000000800 */
[----:B0-----:R-:W-:-:S05]  /*0050*/  IMAD R0, R0, UR4, R5 ;  /* 0x0000000400007c24 */ /* 0x001fca000f8e0205 */
[----:B-1----:R-:W-:-:S13]  /*0060*/  ISETP.GE.AND P0, PT, R0, R3, PT ;  /* 0x000000030000720c */ /* 0x002fda0003f06270 */
        /* <DEDUP_REMOVED lines=14> */
[----:B------:R-:W-:-:S05]  /*0150*/  IMAD.IADD R5, R4, 0x1, -R2 ;  /* 0x0000000104057824 */ /* 0x000fca00078e0a02 */
[----:B------:R-:W-:Y:S02]  /*0160*/  ISETP.GE.U32.AND P0, PT, R5, UR6, PT ;  /* 0x0000000605007c0c */ /* 0x000fe4000bf06070 */
[----:B0-----:R-:W-:-:S13]  /*0170*/  ISETP.EQ.AND P1, PT, RZ, UR7, PT ;  /* 0x00000007ff007c0c */ /* 0x001fda000bf22270 */
[----:B------:R-:W-:Y:S05]  /*0180*/  @!P0 EXIT P1 ;  /* 0x000000000000894d */ /* 0x000fea0000800000 */
[C---:B------:R-:W-:Y:S01]  /*0190*/  ISETP.GE.U32.AND P0, PT, R4.reuse, 0x8, PT ;  /* 0x000000080400780c */ /* 0x040fe20003f06070 */
[----:B------:R-:W-:Y:S01]  /*01a0*/  HFMA2 R5, -RZ, RZ, 0, 0 ;  /* 0x00000000ff057431 */ /* 0x000fe200000001ff */
[----:B------:R-:W-:-:S04]  /*01b0*/  LOP3.LUT R24, R4, 0x7, RZ, 0xc0, !PT ;  /* 0x0000000704187812 */ /* 0x000fc800078ec0ff */
[----:B------:R-:W-:-:S07]  /*01c0*/  ISETP.NE.AND P1, PT, R24, RZ, PT ;  /* 0x000000ff1800720c */ /* 0x000fce0003f25270 */
[----:B------:R-:W-:Y:S06]  /*01d0*/  @!P0 BRA `(.L_x_38) ;  /* 0x0000000000608947 */ /* 0x000fec0003800000 */
[----:B------:R-:W0:Y:S01]  /*01e0*/  LDC.64 R6, c[0x0][0x3a8] ;  /* 0x0000ea00ff067b82 */ /* 0x000e220000000a00 */
[----:B------:R-:W-:Y:S01]  /*01f0*/  LOP3.LUT R5, R4, 0x7ffffff8, RZ, 0xc0, !PT ;  /* 0x7ffffff804057812 */ /* 0x000fe200078ec0ff */
[----:B------:R-:W-:-:S06]  /*0200*/  UMOV UR4, URZ ;  /* 0x000000ff00047c82 */ /* 0x000fcc0008000000 */
.L_x_39:
        /* <DEDUP_REMOVED lines=21> */
.L_x_38:
[----:B------:R-:W-:Y:S05]  /*0360*/  @!P1 BRA `(.L_x_40) ;  /* 0x0000000000889947 */ /* 0x000fea0003800000 */
[----:B------:R-:W-:Y:S02]  /*0370*/  ISETP.GE.U32.AND P0, PT, R24, 0x4, PT ;  /* 0x000000041800780c */ /* 0x000fe40003f06070 */
[----:B-1----:R-:W-:-:S04]  /*0380*/  LOP3.LUT R14, R4, 0x3, RZ, 0xc0, !PT ;  /* 0x00000003040e7812 */ /* 0x002fc800078ec0ff */
[----:B------:R-:W-:-:S07]  /*0390*/  ISETP.NE.AND P1, PT, R14, RZ, PT ;  /* 0x000000ff0e00720c */ /* 0x000fce0003f25270 */
[----:B------:R-:W-:Y:S06]  /*03a0*/  @!P0 BRA `(.L_x_41) ;  /* 0x0000000000308947 */ /* 0x000fec0003800000 */
[----:B------:R-:W0:Y:S01]  /*03b0*/  LDC.64 R6, c[0x0][0x3a8] ;  /* 0x0000ea00ff067b82 */ /* 0x000e220000000a00 */
[C---:B------:R-:W-:Y:S01]  /*03c0*/  IMAD R9, R5.reuse, R3, R0 ;  /* 0x0000000305097224 */ /* 0x040fe200078e0200 */
[----:B------:R-:W-:Y:S01]  /*03d0*/  IADD3 R5, PT, PT, R5, 0x4, RZ ;  /* 0x0000000405057810 */ /* 0x000fe20007ffe0ff */
[----:B------:R-:W-:Y:S02]  /*03e0*/  IMAD.MOV.U32 R15, RZ, RZ, 0x7fc00000 ;  /* 0x7fc00000ff0f7424 */ /* 0x000fe400078e00ff */
        /* <DEDUP_REMOVED lines=8> */
.L_x_41:
[----:B------:R-:W-:Y:S05]  /*0470*/  @!P1 BRA `(.L_x_40) ;  /* 0x0000000000449947 */ /* 0x000fea0003800000 */
[----:B0-----:R-:W-:Y:S02]  /*0480*/  LOP3.LUT R6, R4, 0x1, RZ, 0xc0, !PT ;  /* 0x0000000104067812 */ /* 0x001fe400078ec0ff */
[----:B------:R-:W-:Y:S02]  /*0490*/  ISETP.NE.AND P0, PT, R14, 0x1, PT ;  /* 0x000000010e00780c */ /* 0x000fe40003f05270 */
[----:B------:R-:W-:-:S13]  /*04a0*/  ISETP.NE.U32.AND P1, PT, R6, 0x1, PT ;  /* 0x000000010600780c */ /* 0x000fda0003f25070 */
[----:B------:R-:W0:Y:S01]  /*04b0*/  @!P1 LDC.64 R10, c[0x0][0x3a8] ;  /* 0x0000ea00ff0a9b82 */ /* 0x000e220000000a00 */
[----:B------:R-:W-:Y:S05]  /*04c0*/  @!P0 BRA `(.L_x_42) ;  /* 0x0000000000208947 */ /* 0x000fea0003800000 */
[----:B------:R-:W1:Y:S01]  /*04d0*/  LDC.64 R6, c[0x0][0x3a8] ;  /* 0x0000ea00ff067b82 */ /* 0x000e620000000a00 */
[C---:B------:R-:W-:Y:S02]  /*04e0*/  IMAD R9, R5.reuse, R3, R0 ;  /* 0x0000000305097224 */ /* 0x040fe400078e0200 */
[----:B------:R-:W-:Y:S02]  /*04f0*/  IMAD.MOV.U32 R13, RZ, RZ, 0x7fc00000 ;  /* 0x7fc00000ff0d7424 */ /* 0x000fe400078e00ff */
[----:B------:R-:W-:Y:S02]  /*0500*/  VIADD R5, R5, 0x2 ;  /* 0x0000000205057836 */ /* 0x000fe40000000000 */
[----:B-1----:R-:W-:-:S05]  /*0510*/  IMAD.WIDE R6, R9, 0x4, R6 ;  /* 0x0000000409067825 */ /* 0x002fca00078e0206 */
[----:B------:R1:W-:Y:S01]  /*0520*/  STG.E desc[UR8][R6.64], R13 ;  /* 0x0000000d06007986 */ /* 0x0003e2000c101908 */
[----:B------:R-:W-:-:S05]  /*0530*/  IMAD.WIDE R8, R3, 0x4, R6 ;  /* 0x0000000403087825 */ /* 0x000fca00078e0206 */
[----:B------:R1:W-:Y:S02]  /*0540*/  STG.E desc[UR8][R8.64], R13 ;  /* 0x0000000d08007986 */ /* 0x0003e4000c101908 */
.L_x_42:
[----:B-1----:R-:W-:Y:S01]  /*0550*/  @!P1 IMAD R7, R5, R3, R0 ;  /* 0x0000000305079224 */ /* 0x002fe200078e0200 */
[----:B------:R-:W-:-:S03]  /*0560*/  @!P1 MOV R3, 0x7fc00000 ;  /* 0x7fc0000000039802 */ /* 0x000fc60000000f00 */
[----:B0-----:R-:W-:-:S05]  /*0570*/  @!P1 IMAD.WIDE R6, R7, 0x4, R10 ;  /* 0x0000000407069825 */ /* 0x001fca00078e020a */
[----:B------:R2:W-:Y:S02]  /*0580*/  @!P1 STG.E desc[UR8][R6.64], R3 ;  /* 0x0000000306009986 */ /* 0x0005e4000c101908 */
.L_x_40:
[----:B0-2---:R-:W-:Y:S01]  /*0590*/  VIADD R7, R2, UR6 ;  /* 0x0000000602077c36 */ /* 0x005fe20008000000 */
[----:B------:R-:W-:-:S03]  /*05a0*/  ISETP.NE.AND P0, PT, RZ, UR7, PT ;  /* 0x00000007ff007c0c */ /* 0x000fc6000bf05270 */
[----:B------:R-:W-:-:S05]  /*05b0*/  VIADD R3, R7, 0xffffffff ;  /* 0xffffffff07037836 */ /* 0x000fca0000000000 */
[----:B------:R-:W-:-:S04]  /*05c0*/  SEL R3, R2, R3, P0 ;  /* 0x0000000302037207 */ /* 0x000fc80000000000 */
[----:B------:R-:W-:-:S13]  /*05d0*/  ISETP.GE.U32.AND P0, PT, R3, R4, PT ;  /* 0x000000040300720c */ /* 0x000fda0003f06070 */
[----:B------:R-:W-:Y:S05]  /*05e0*/  @P0 EXIT ;  /* 0x000000000000094d */ /* 0x000fea0003800000 */
[----:B------:R-:W-:Y:S01]  /*05f0*/  I2FP.F32.U32 R4, UR6 ;  /* 0x0000000600047c45 */ /* 0x000fe20008201000 */
[----:B------:R-:W-:Y:S02]  /*0600*/  UMOV UR4, 0x40000000 ;  /* 0x4000000000047882 */ /* 0x000fe40000000000 */
[----:B-1----:R-:W-:Y:S02]  /*0610*/  MOV R8, UR4 ;  /* 0x0000000400087c02 */ /* 0x002fe40008000f00 */
        /* <DEDUP_REMOVED lines=10> */
[----:B------:R-:W-:Y:S05]  /*06c0*/  CALL.REL.NOINC `($__internal_3_$__cuda_sm3x_div_rn_noftz_f32_slowpath) ;  /* 0x0000001800047944 */ /* 0x000fea0003c00000 */
[----:B------:R-:W-:-:S07]  /*06d0*/  IMAD.MOV.U32 R4, RZ, RZ, R8 ;  /* 0x000000ffff047224 */ /* 0x000fce00078e0008 */
.L_x_43:
[----:B------:R-:W0:Y:S01]  /*06e0*/  LDCU UR5, c[0x0][0x394] ;  /* 0x00007280ff0577ac */ /* 0x000e220008000800 */
[----:B------:R1:W2:Y:S01]  /*06f0*/  F2F.F64.F32 R12, R4 ;  /* 0x00000004000c7310 */ /* 0x0002a20000201800 */
[----:B------:R-:W-:Y:S01]  /*0700*/  UISETP.NE.AND UP0, UPT, UR7, URZ, UPT ;  /* 0x000000ff0700728c */ /* 0x000fe2000bf05270 */
[----:B------:R-:W3:Y:S01]  /*0710*/  LDCU.U8 UR10, c[0x0][0x399] ;  /* 0x00007320ff0a77ac */ /* 0x000ee20008000000 */
[----:B0-----:R-:W-:-:S07]  /*0720*/  UIADD3 UR4, UPT, UPT, -UR5, 0x1, URZ ;  /* 0x0000000105047890 */ /* 0x001fce000fffe1ff */
[----:B-12---:R-:W-:Y:S05]  /*0730*/  BRA.U UP0, `(.L_x_44) ;  /* 0x0000000900f07547 */ /* 0x006fea000b800000 */
[----:B------:R-:W0:Y:S01]  /*0740*/  LDCU UR7, c[0x0][0x38c] ;  /* 0x00007180ff0777ac */ /* 0x000e220008000800 */
[----:B------:R-:W-:Y:S02]  /*0750*/  HFMA2 R21, -RZ, RZ, 0, 0 ;  /* 0x00000000ff157431 */ /* 0x000fe400000001ff */
[----:B------:R-:W-:Y:S01]  /*0760*/  IMAD.MOV.U32 R17, RZ, RZ, RZ ;  /* 0x000000ffff117224 */ /* 0x000fe200078e00ff */
[----:B------:R-:W-:Y:S01]  /*0770*/  PRMT R16, RZ, 0x7610, R16 ;  /* 0x00007610ff107816 */ /* 0x000fe20000000010 */
[----:B------:R-:W-:Y:S01]  /*0780*/  UIADD3 UR6, UPT, UPT, -UR5, URZ, URZ ;  /* 0x000000ff05067290 */ /* 0x000fe2000fffe1ff */
[----:B------:R-:W-:Y:S01]  /*0790*/  MOV R5, R2 ;  /* 0x0000000200057202 */ /* 0x000fe20000000f00 */
[----:B------:R-:W-:Y:S01]  /*07a0*/  UIADD3 UR5, UPT, UPT, -UR5, 0x2, URZ ;  /* 0x0000000205057890 */ /* 0x000fe2000fffe1ff */
[----:B------:R-:W-:Y:S01]  /*07b0*/  IMAD.MOV.U32 R6, RZ, RZ, RZ ;  /* 0x000000ffff067224 */ /* 0x000fe200078e00ff */
[----:B------:R-:W-:Y:S01]  /*07c0*/  CS2R R24, SRZ ;  /* 0x0000000000187805 */ /* 0x000fe2000001ff00 */
[----:B------:R-:W-:Y:S01]  /*07d0*/  IMAD.MOV.U32 R23, RZ, RZ, RZ ;  /* 0x000000ffff177224 */ /* 0x000fe200078e00ff */
[----:B------:R-:W-:-:S02]  /*07e0*/  I2FP.F32.S32 R8, UR6 ;  /* 0x0000000600087c45 */ /* 0x000fc40008201400 */
[----:B------:R-:W-:-:S03]  /*07f0*/  I2FP.F32.S32 R9, UR5 ;  /* 0x0000000500097c45 */ /* 0x000fc60008201400 */
[----:B------:R-:W-:Y:S02]  /*0800*/  FMUL R8, R8, 0.10000000149011611938 ;  /* 0x3dcccccd08087820 */ /* 0x000fe40000400000 */
[----:B------:R-:W-:Y:S01]  /*0810*/  FMUL R9, R9, 0.10000000149011611938 ;  /* 0x3dcccccd09097820 */ /* 0x000fe20000400000 */
[----:B0-----:R-:W-:-:S07]  /*0820*/  VIMNMX.U32 R7, PT, PT, R7, UR7, PT ;  /* 0x0000000707077c48 */ /* 0x001fce000bfe0000 */
.L_x_56:
[----:B0-----:R-:W0:Y:S01]  /*0830*/  LDC.64 R14, c[0x0][0x380] ;  /* 0x0000e000ff0e7b82 */ /* 0x001e220000000a00 */
[----:B------:R-:W1:Y:S02]  /*0840*/  LDCU UR5, c[0x0][0x388] ;  /* 0x00007100ff0577ac */ /* 0x000e640008000800 */
[----:B-1----:R-:W-:-:S04]  /*0850*/  IMAD R10, R5, UR5, R0 ;  /* 0x00000005050a7c24 */ /* 0x002fc8000f8e0200 */
[----:B0-----:R-:W-:-:S05]  /*0860*/  IMAD.WIDE R14, R10, 0x4, R14 ;  /* 0x000000040a0e7825 */ /* 0x001fca00078e020e */
[----:B------:R-:W2:Y:S01]  /*0870*/  LDG.E.CONSTANT R22, desc[UR8][R14.64] ;  /* 0x000000080e167981 */ /* 0x000ea2000c1e9900 */
[----:B------:R-:W-:Y:S01]  /*0880*/  ISETP.NE.AND P0, PT, R5, R2, PT ;  /* 0x000000020500720c */ /* 0x000fe20003f05270 */
[----:B------:R-:W-:Y:S01]  /*0890*/  BSSY.RECONVERGENT B0, `(.L_x_45) ;  /* 0x000002f000007945 */ /* 0x000fe20003800200 */
[----:B------:R-:W-:Y:S02]  /*08a0*/  IMAD.MOV.U32 R11, RZ, RZ, RZ ;  /* 0x000000ffff0b7224 */ /* 0x000fe400078e00ff */
[----:B------:R-:W-:Y:S01]  /*08b0*/  IMAD.MOV.U32 R18, RZ, RZ, RZ ;  /* 0x000000ffff127224 */ /* 0x000fe200078e00ff */
[----:B--2---:R-:W-:Y:S01]  /*08c0*/  MOV R19, R22 ;  /* 0x0000001600137202 */ /* 0x004fe20000000f00 */
[----:B------:R-:W-:-:S07]  /*08d0*/  IMAD.MOV.U32 R20, RZ, RZ, R22 ;  /* 0x000000ffff147224 */ /* 0x000fce00078e0016 */
        /* <DEDUP_REMOVED lines=10> */
[----:B------:R-:W-:-:S05]  /*0980*/  I2FP.F32.S32 R19, R14 ;  /* 0x0000000e00137245 */ /* 0x000fca0000201400 */
[----:B------:R-:W-:-:S05]  /*0990*/  VIADD R14, R19, 0x1800000 ;  /* 0x01800000130e7836 */ /* 0x000fca0000000000 */
[----:B------:R-:W-:-:S04]  /*09a0*/  LOP3.LUT R14, R14, 0x7f800000, RZ, 0xc0, !PT ;  /* 0x7f8000000e0e7812 */ /* 0x000fc800078ec0ff */
[----:B------:R-:W-:-:S13]  /*09b0*/  ISETP.GT.U32.AND P0, PT, R14, 0x1ffffff, PT ;  /* 0x01ffffff0e00780c */ /* 0x000fda0003f04070 */
[----:B------:R-:W-:Y:S05]  /*09c0*/  @P0 BRA `(.L_x_49) ;  /* 0x0000000000100947 */ /* 0x000fea0003800000 */
[----:B------:R-:W-:-:S07]  /*09d0*/  MOV R18, 0x9f0 ;  /* 0x000009f000127802 */ /* 0x000fce0000000f00 */
[----:B---3--:R-:W-:Y:S05]  /*09e0*/  CALL.REL.NOINC `($__internal_2_$__cuda_sm20_rcp_rn_f32_slowpath) ;  /* 0x0000001000647944 */ /* 0x008fea0003c00000 */
[----:B------:R-:W-:Y:S01]  /*09f0*/  MOV R14, R19 ;  /* 0x00000013000e7202 */ /* 0x000fe20000000f00 */
[----:B------:R-:W-:Y:S06]  /*0a00*/  BRA `(.L_x_50) ;  /* 0x0000000000107947 */ /* 0x000fec0003800000 */
.L_x_49:
[----:B------:R-:W0:Y:S02]  /*0a10*/  MUFU.RCP R14, R19 ;  /* 0x00000013000e7308 */ /* 0x000e240000001000 */
[----:B0-----:R-:W-:-:S04]  /*0a20*/  FFMA R15, R19, R14, -1 ;  /* 0xbf800000130f7423 */ /* 0x001fc8000000000e */
[----:B------:R-:W-:-:S04]  /*0a30*/  FADD.FTZ R15, -R15, -RZ ;  /* 0x800000ff0f0f7221 */ /* 0x000fc80000010100 */
[----:B------:R-:W-:-:S07]  /*0a40*/  FFMA R14, R14, R15, R14 ;  /* 0x0000000f0e0e7223 */ /* 0x000fce000000000e */
.L_x_50:
[----:B---3--:R-:W-:Y:S05]  /*0a50*/  BSYNC.RECONVERGENT B1 ;  /* 0x0000000000017941 */ /* 0x008fea0003800200 */
.L_x_48:
[----:B------:R-:W-:-:S04]  /*0a60*/  FADD R22, R22, -R23 ;  /* 0x8000001716167221 */ /* 0x000fc80000000000 */
[----:B------:R-:W-:-:S04]  /*0a70*/  FFMA R14, R22, R14, -R21 ;  /* 0x0000000e160e7223 */ /* 0x000fc80000000815 */
[----:B------:R-:W-:-:S04]  /*0a80*/  FADD R20, R14, R23 ;  /* 0x000000170e147221 */ /* 0x000fc80000000000 */
[----:B------:R-:W-:Y:S01]  /*0a90*/  FADD R15, R20, -R23 ;  /* 0x80000017140f7221 */ /* 0x000fe20000000000 */
[----:B------:R-:W-:-:S03]  /*0aa0*/  IMAD.MOV.U32 R19, RZ, RZ, R20 ;  /* 0x000000ffff137224 */ /* 0x000fc600078e0014 */
[----:B------:R-:W-:Y:S01]  /*0ab0*/  FADD R18, -R14, R15 ;  /* 0x0000000f0e127221 */ /* 0x000fe20000000100 */
[----:B------:R-:W-:Y:S06]  /*0ac0*/  BRA `(.L_x_46) ;  /* 0x00000000002c7947 */ /* 0x000fec0003800000 */
.L_x_47:
[----:B------:R-:W-:Y:S01]  /*0ad0*/  FSETP.NE.AND P0, PT, |R22|, +INF , PT ;  /* 0x7f8000001600780b */ /* 0x000fe20003f05200 */
[----:B------:R-:W-:Y:S02]  /*0ae0*/  IMAD.MOV.U32 R20, RZ, RZ, R25 ;  /* 0x000000ffff147224 */ /* 0x000fe400078e0019 */
[----:B------:R-:W-:Y:S02]  /*0af0*/  IMAD.MOV.U32 R18, RZ, RZ, R21 ;  /* 0x000000ffff127224 */ /* 0x000fe400078e0015 */
[----:B------:R-:W-:-:S08]  /*0b00*/  IMAD.MOV.U32 R19, RZ, RZ, R23 ;  /* 0x000000ffff137224 */ /* 0x000fd000078e0017 */
[----:B------:R-:W-:-:S04]  /*0b10*/  @P0 FADD R11, R22, -R25 ;  /* 0x80000019160b0221 */ /* 0x000fc80000000000 */
[----:B------:R-:W-:-:S04]  /*0b20*/  @P0 FFMA R11, R11, R4, RZ ;  /* 0x000000040b0b0223 */ /* 0x000fc800000000ff */
[----:B------:R-:W-:Y:S01]  /*0b30*/  @P0 FADD R14, R11, -R24 ;  /* 0x800000180b0e0221 */ /* 0x000fe20000000000 */
[----:B------:R-:W-:-:S03]  /*0b40*/  MOV R11, R24 ;  /* 0x00000018000b7202 */ /* 0x000fc60000000f00 */
[----:B------:R-:W-:-:S04]  /*0b50*/  @P0 FADD R20, R14, R25 ;  /* 0x000000190e140221 */ /* 0x000fc80000000000 */
[----:B------:R-:W-:-:S04]  /*0b60*/  @P0 FADD R15, R20, -R25 ;  /* 0x80000019140f0221 */ /* 0x000fc80000000000 */
[----:B------:R-:W-:-:S07]  /*0b70*/  @P0 FADD R11, -R14, R15 ;  /* 0x0000000f0e0b0221 */ /* 0x000fce0000000100 */
.L_x_46:
[----:B---3--:R-:W-:Y:S05]  /*0b80*/  BSYNC.RECONVERGENT B0 ;  /* 0x0000000000007941 */ /* 0x008fea0003800200 */
.L_x_45:
        /* <DEDUP_REMOVED lines=8> */
[----:B------:R-:W-:Y:S01]  /*0c10*/  FADD R26, -R4, 1 ;  /* 0x3f800000041a7421 */ /* 0x000fe20000000100 */
[----:B------:R-:W2:Y:S11]  /*0c20*/  LDCU UR7, c[0x0][0x394] ;  /* 0x00007280ff0777ac */ /* 0x000eb60008000800 */
[----:B------:R-:W-:-:S04]  /*0c30*/  @!P0 IMAD.MOV R21, RZ, RZ, R5 ;  /* 0x000000ffff158224 */ /* 0x000fc800078e0205 */
[----:B-1----:R-:W-:-:S04]  /*0c40*/  IMAD R21, R21, UR5, R0 ;  /* 0x0000000515157c24 */ /* 0x002fc8000f8e0200 */
[----:B0-----:R-:W-:-:S05]  /*0c50*/  IMAD.WIDE R14, R21, 0x4, R14 ;  /* 0x00000004150e7825 */ /* 0x001fca00078e020e */
[----:B------:R0:W3:Y:S01]  /*0c60*/  LDG.E.CONSTANT R21, desc[UR8][R14.64] ;  /* 0x000000080e157981 */ /* 0x0000e2000c1e9900 */
[----:B------:R-:W-:Y:S01]  /*0c70*/  LOP3.LUT P0, RZ, R16, 0xff, RZ, 0xc0, !PT ;  /* 0x000000ff10ff7812 */ /* 0x000fe2000780c0ff */
[----:B--2---:R-:W-:Y:S02]  /*0c80*/  ULOP3.LUT UR5, UR7, 0x1, URZ, 0xc0, !UPT ;  /* 0x0000000107057892 */ /* 0x004fe4000f8ec0ff */
[----:B------:R-:W-:Y:S01]  /*0c90*/  UISETP.GE.U32.AND UP1, UPT, UR7, 0x2, UPT ;  /* 0x000000020700788c */ /* 0x000fe2000bf26070 */
[----:B------:R-:W-:Y:S01]  /*0ca0*/  FSEL R22, R20, R17, !P0 ;  /* 0x0000001114167208 */ /* 0x000fe20004000000 */
[----:B------:R-:W-:-:S03]  /*0cb0*/  UISETP.NE.U32.AND UP0, UPT, UR5, 0x1, UPT ;  /* 0x000000010500788c */ /* 0x000fc6000bf05070 */
[----:B------:R-:W-:Y:S01]  /*0cc0*/  F2F.F64.F32 R24, R22 ;  /* 0x0000001600187310 */ /* 0x000fe20000201800 */
[----:B------:R-:W-:-:S07]  /*0cd0*/  UMOV UR5, UR4 ;  /* 0x0000000400057c82 */ /* 0x000fce0008000000 */
[----:B0-----:R-:W0:Y:S02]  /*0ce0*/  F2F.F64.F32 R14, R26 ;  /* 0x0000001a000e7310 */ /* 0x001e240000201800 */
[----:B0-----:R-:W-:Y:S01]  /*0cf0*/  DMUL R14, R24, R14 ;  /* 0x0000000e180e7228 */ /* 0x001fe20000000000 */
[----:B---3--:R-:W-:-:S04]  /*0d00*/  FADD R23, R21, -R22 ;  /* 0x8000001615177221 */ /* 0x008fc80000000000 */
[----:B------:R-:W-:-:S04]  /*0d10*/  FFMA R27, R8, R23, R20 ;  /* 0x00000017081b7223 */ /* 0x000fc80000000014 */
[----:B------:R-:W0:Y:S02]  /*0d20*/  F2F.F64.F32 R16, R27 ;  /* 0x0000001b00107310 */ /* 0x000e240000201800 */
[----:B0-----:R-:W-:-:S10]  /*0d30*/  DFMA R16, R12, R16, R14 ;  /* 0x000000100c10722b */ /* 0x001fd4000000000e */
[----:B------:R-:W0:Y:S02]  /*0d40*/  F2F.F32.F64 R16, R16 ;  /* 0x0000001000107310 */ /* 0x000e240000301000 */
[----:B0-----:R-:W-:-:S05]  /*0d50*/  FADD R24, R21, -R16 ;  /* 0x8000001015187221 */ /* 0x001fca0000000000 */
[----:B------:R-:W-:-:S04]  /*0d60*/  FSETP.NE.AND P1, PT, |R24|, +INF , PT ;  /* 0x7f8000001800780b */ /* 0x000fc80003f25200 */
[----:B------:R-:W-:Y:S02]  /*0d70*/  FSEL R27, |R24|, +INF , P1 ;  /* 0x7f800000181b7808 */ /* 0x000fe40000800200 */
[----:B------:R-:W-:Y:S01]  /*0d80*/  FSEL R26, R8, RZ, P1 ;  /* 0x000000ff081a7208 */ /* 0x000fe20000800000 */
[----:B------:R-:W-:Y:S06]  /*0d90*/  BRA.U UP0, `(.L_x_53) ;  /* 0x00000001004c7547 */ /* 0x000fec000b800000 */
[----:B------:R-:W-:Y:S01]  /*0da0*/  I2FP.F32.S32 R24, UR4 ;  /* 0x0000000400187c45 */ /* 0x000fe20008201400 */
[----:B------:R-:W-:-:S04]  /*0db0*/  UIADD3 UR5, UPT, UPT, -UR7, 0x3, URZ ;  /* 0x0000000307057890 */ /* 0x000fc8000fffe1ff */
[----:B------:R-:W-:-:S04]  /*0dc0*/  FMUL R24, R24, 0.10000000149011611938 ;  /* 0x3dcccccd18187820 */ /* 0x000fc80000400000 */
[----:B------:R-:W-:-:S04]  /*0dd0*/  FFMA R25, R23, R24, R20 ;  /* 0x0000001817197223 */ /* 0x000fc80000000014 */
[----:B------:R-:W0:Y:S02]  /*0de0*/  F2F.F64.F32 R16, R25 ;  /* 0x0000001900107310 */ /* 0x000e240000201800 */
[----:B0-----:R-:W-:-:S10]  /*0df0*/  DFMA R16, R12, R16, R14 ;  /* 0x000000100c10722b */ /* 0x001fd4000000000e */
[----:B------:R-:W0:Y:S02]  /*0e00*/  F2F.F32.F64 R16, R16 ;  /* 0x0000001000107310 */ /* 0x000e240000301000 */
[----:B0-----:R-:W-:-:S05]  /*0e10*/  FADD R28, R21, -R16 ;  /* 0x80000010151c7221 */ /* 0x001fca0000000000 */
[----:B------:R-:W-:-:S04]  /*0e20*/  FSETP.GEU.AND P1, PT, |R28|, R27, PT ;  /* 0x0000001b1c00720b */ /* 0x000fc80003f2e200 */
[----:B------:R-:W-:Y:S01]  /*0e30*/  FSEL R27, |R28|, R27, !P1 ;  /* 0x0000001b1c1b7208 */ /* 0x000fe20004800200 */
[----:B------:R-:W-:Y:S01]  /*0e40*/  FFMA R28, R9, R23, R20 ;  /* 0x00000017091c7223 */ /* 0x000fe20000000014 */
[----:B------:R-:W-:-:S03]  /*0e50*/  FSEL R26, R24, R26, !P1 ;  /* 0x0000001a181a7208 */ /* 0x000fc60004800000 */
[----:B------:R-:W0:Y:S02]  /*0e60*/  F2F.F64.F32 R16, R28 ;  /* 0x0000001c00107310 */ /* 0x000e240000201800 */
[----:B0-----:R-:W-:-:S06]  /*0e70*/  DFMA R16, R12, R16, R14 ;  /* 0x000000100c10722b */ /* 0x001fcc000000000e */
[----:B------:R-:W0:Y:S02]  /*0e80*/  F2F.F32.F64 R29, R16 ;  /* 0x00000010001d7310 */ /* 0x000e240000301000 */
[----:B0-----:R-:W-:-:S05]  /*0e90*/  FADD R29, R21, -R29 ;  /* 0x8000001d151d7221 */ /* 0x001fca0000000000 */
[----:B------:R-:W-:-:S04]  /*0ea0*/  FSETP.GEU.AND P1, PT, |R29|, R27, PT ;  /* 0x0000001b1d00720b */ /* 0x000fc80003f2e200 */
[----:B------:R-:W-:Y:S02]  /*0eb0*/  FSEL R27, |R29|, R27, !P1 ;  /* 0x0000001b1d1b7208 */ /* 0x000fe40004800200 */
[----:B------:R-:W-:-:S07]  /*0ec0*/  FSEL R26, R9, R26, !P1 ;  /* 0x0000001a091a7208 */ /* 0x000fce0004800000 */
.L_x_53:
[----:B------:R-:W-:Y:S05]  /*0ed0*/  BRA.U !UP1, `(.L_x_54) ;  /* 0x0000000109b07547 */ /* 0x000fea000b800000 */
.L_x_55:
[----:B------:R-:W-:Y:S01]  /*0ee0*/  I2FP.F32.S32 R25, UR5 ;  /* 0x0000000500197c45 */ /* 0x000fe20008201400 */
[----:B------:R-:W-:-:S04]  /*0ef0*/  UIADD3 UR6, UPT, UPT, UR5, 0x1, URZ ;  /* 0x0000000105067890 */ /* 0x000fc8000fffe0ff */
[----:B------:R-:W-:Y:S02]  /*0f00*/  FMUL R25, R25, 0.10000000149011611938 ;  /* 0x3dcccccd19197820 */ /* 0x000fe40000400000 */
[----:B------:R-:W-:Y:S01]  /*0f10*/  I2FP.F32.S32 R24, UR6 ;  /* 0x0000000600187c45 */ /* 0x000fe20008201400 */
[----:B------:R-:W-:Y:S01]  /*0f20*/  UIADD3 UR6, UPT, UPT, UR5, 0x2, URZ ;  /* 0x0000000205067890 */ /* 0x000fe2000fffe0ff */
[----:B------:R-:W-:-:S03]  /*0f30*/  FFMA R28, R23, R25, R20 ;  /* 0x00000019171c7223 */ /* 0x000fc60000000014 */
[----:B------:R-:W-:Y:S01]  /*0f40*/  FMUL R24, R24, 0.10000000149011611938 ;  /* 0x3dcccccd18187820 */ /* 0x000fe20000400000 */
[----:B------:R-:W0:Y:S02]  /*0f50*/  F2F.F64.F32 R16, R28 ;  /* 0x0000001c00107310 */ /* 0x000e240000201800 */
[----:B0-----:R-:W-:-:S10]  /*0f60*/  DFMA R16, R12, R16, R14 ;  /* 0x000000100c10722b */ /* 0x001fd4000000000e */
[----:B------:R-:W0:Y:S02]  /*0f70*/  F2F.F32.F64 R16, R16 ;  /* 0x0000001000107310 */ /* 0x000e240000301000 */
[----:B0-----:R-:W-:-:S05]  /*0f80*/  FADD R29, R21, -R16 ;  /* 0x80000010151d7221 */ /* 0x001fca0000000000 */
[----:B------:R-:W-:-:S04]  /*0f90*/  FSETP.GEU.AND P1, PT, |R29|, R27, PT ;  /* 0x0000001b1d00720b */ /* 0x000fc80003f2e200 */
[----:B------:R-:W-:Y:S01]  /*0fa0*/  FSEL R27, |R29|, R27, !P1 ;  /* 0x0000001b1d1b7208 */ /* 0x000fe20004800200 */
[----:B------:R-:W-:-:S04]  /*0fb0*/  FFMA R29, R23, R24, R20 ;  /* 0x00000018171d7223 */ /* 0x000fc80000000014 */
[----:B------:R-:W0:Y:S02]  /*0fc0*/  F2F.F64.F32 R16, R29 ;  /* 0x0000001d00107310 */ /* 0x000e240000201800 */
[----:B0-----:R-:W-:-:S06]  /*0fd0*/  DFMA R16, R12, R16, R14 ;  /* 0x000000100c10722b */ /* 0x001fcc000000000e */
[----:B------:R-:W0:Y:S02]  /*0fe0*/  F2F.F32.F64 R28, R16 ;  /* 0x00000010001c7310 */ /* 0x000e240000301000 */
[----:B0-----:R-:W-:-:S05]  /*0ff0*/  FADD R28, R21, -R28 ;  /* 0x8000001c151c7221 */ /* 0x001fca0000000000 */
[----:B------:R-:W-:-:S04]  /*1000*/  FSETP.GEU.AND P2, PT, |R28|, R27, PT ;  /* 0x0000001b1c00720b */ /* 0x000fc80003f4e200 */
[----:B------:R-:W-:-:S09]  /*1010*/  FSEL R27, |R28|, R27, !P2 ;  /* 0x0000001b1c1b7208 */ /* 0x000fd20005000200 */
[----:B------:R-:W-:Y:S02]  /*1020*/  @P2 FSEL R24, R25, R26, !P1 ;  /* 0x0000001a19182208 */ /* 0x000fe40004800000 */
[----:B------:R-:W-:Y:S01]  /*1030*/  I2FP.F32.S32 R25, UR6 ;  /* 0x0000000600197c45 */ /* 0x000fe20008201400 */
[----:B------:R-:W-:Y:S02]  /*1040*/  UIADD3 UR6, UPT, UPT, UR5, 0x3, URZ ;  /* 0x0000000305067890 */ /* 0x000fe4000fffe0ff */
[----:B------:R-:W-:Y:S02]  /*1050*/  UIADD3 UR5, UPT, UPT, UR5, 0x4, URZ ;  /* 0x0000000405057890 */ /* 0x000fe4000fffe0ff */
[----:B------:R-:W-:Y:S01]  /*1060*/  FMUL R25, R25, 0.10000000149011611938 ;  /* 0x3dcccccd19197820 */ /* 0x000fe20000400000 */
[----:B------:R-:W-:Y:S02]  /*1070*/  UISETP.NE.AND UP0, UPT, UR6, UR7, UPT ;  /* 0x000000070600728c */ /* 0x000fe4000bf05270 */
[----:B------:R-:W-:Y:S01]  /*1080*/  I2FP.F32.S32 R26, UR6 ;  /* 0x00000006001a7c45 */ /* 0x000fe20008201400 */
[----:B------:R-:W-:-:S04]  /*1090*/  FFMA R28, R23, R25, R20 ;  /* 0x00000019171c7223 */ /* 0x000fc80000000014 */
        /* <DEDUP_REMOVED lines=14> */
[----:B------:R-:W-:Y:S01]  /*1180*/  @P2 FSEL R26, R25, R24, !P1 ;  /* 0x00000018191a2208 */ /* 0x000fe20004800000 */
[----:B------:R-:W-:Y:S06]  /*1190*/  BRA.U UP0, `(.L_x_55) ;  /* 0xfffffffd00507547 */ /* 0x000fec000b83ffff */
.L_x_54:
[----:B------:R-:W0:Y:S01]  /*11a0*/  LDC.64 R14, c[0x0][0x3a8] ;  /* 0x0000ea00ff0e7b82 */ /* 0x000e220000000a00 */
[----:B------:R-:W-:Y:S01]  /*11b0*/  FADD R16, -R22, R20 ;  /* 0x0000001416107221 */ /* 0x000fe20000000100 */
[----:B------:R-:W-:-:S03]  /*11c0*/  FSEL R6, R6, RZ, P0 ;  /* 0x000000ff06067208 */ /* 0x000fc60000000000 */
[----:B------:R-:W-:Y:S01]  /*11d0*/  FFMA R23, R23, R26, R16 ;  /* 0x0000001a17177223 */ /* 0x000fe20000000010 */
[----:B------:R-:W-:-:S03]  /*11e0*/  IMAD.MOV.U32 R16, RZ, RZ, 0x1 ;  /* 0x00000001ff107424 */ /* 0x000fc600078e00ff */
[----:B------:R-:W-:-:S04]  /*11f0*/  FFMA R23, R23, R4, RZ ;  /* 0x0000000417177223 */ /* 0x000fc800000000ff */
[----:B------:R-:W-:-:S04]  /*1200*/  FADD R23, -R6, R23 ;  /* 0x0000001706177221 */ /* 0x000fc80000000100 */
[----:B------:R-:W-:-:S04]  /*1210*/  FADD R17, R22, R23 ;  /* 0x0000001716117221 */ /* 0x000fc80000000000 */
[----:B------:R-:W-:Y:S01]  /*1220*/  FADD R6, -R22, R17 ;  /* 0x0000001116067221 */ /* 0x000fe20000000100 */
[----:B0-----:R-:W-:-:S04]  /*1230*/  IMAD.WIDE R14, R10, 0x4, R14 ;  /* 0x000000040a0e7825 */ /* 0x001fc800078e020e */
[----:B------:R-:W-:Y:S01]  /*1240*/  FADD R6, -R23, R6 ;  /* 0x0000000617067221 */ /* 0x000fe20000000100 */
[----:B------:R0:W-:Y:S06]  /*1250*/  STG.E desc[UR8][R14.64], R17 ;  /* 0x000000110e007986 */ /* 0x0001ec000c101908 */
.L_x_52:
[----:B------:R-:W-:Y:S05]  /*1260*/  BSYNC.RECONVERGENT B0 ;  /* 0x0000000000007941 */ /* 0x000fea0003800200 */
.L_x_51:
[----:B------:R-:W1:Y:S01]  /*1270*/  LDCU UR5, c[0x0][0x38c] ;  /* 0x00007180ff0577ac */ /* 0x000e620008000800 */
[----:B------:R-:W-:Y:S01]  /*1280*/  IADD3 R5, PT, PT, R5, 0x1, RZ ;  /* 0x0000000105057810 */ /* 0x000fe20007ffe0ff */
[----:B------:R-:W-:Y:S01]  /*1290*/  IMAD.MOV.U32 R23, RZ, RZ, R19 ;  /* 0x000000ffff177224 */ /* 0x000fe200078e0013 */
[----:B------:R-:W-:Y:S01]  /*12a0*/  MOV R25, R20 ;  /* 0x0000001400197202 */ /* 0x000fe20000000f00 */
[----:B------:R-:W-:Y:S02]  /*12b0*/  IMAD.MOV.U32 R21, RZ, RZ, R18 ;  /* 0x000000ffff157224 */ /* 0x000fe400078e0012 */
[----:B------:R-:W-:Y:S01]  /*12c0*/  IMAD.MOV.U32 R24, RZ, RZ, R11 ;  /* 0x000000ffff187224 */ /* 0x000fe200078e000b */
[----:B-1----:R-:W-:-:S13]  /*12d0*/  ISETP.NE.AND P0, PT, R5, UR5, PT ;  /* 0x0000000505007c0c */ /* 0x002fda000bf05270 */
[----:B------:R-:W-:Y:S05]  /*12e0*/  @P0 BRA `(.L_x_56) ;  /* 0xfffffff400500947 */ /* 0x000fea000383ffff */
[----:B------:R-:W-:Y:S05]  /*12f0*/  EXIT ;  /* 0x000000000000794d */ /* 0x000fea0003800000 */
.L_x_44:
[----:B------:R-:W-:Y:S01]  /*1300*/  UIADD3 UR7, UPT, UPT, -UR5, URZ, URZ ;  /* 0x000000ff05077290 */ /* 0x000fe2000fffe1ff */
[----:B------:R-:W-:Y:S01]  /*1310*/  I2FP.F32.S32 R8, UR4 ;  /* 0x0000000400087c45 */ /* 0x000fe20008201400 */
[----:B------:R-:W-:Y:S01]  /*1320*/  UIADD3 UR11, UPT, UPT, -UR5, 0x2, URZ ;  /* 0x00000002050b7890 */ /* 0x000fe2000fffe1ff */
[----:B------:R-:W-:Y:S02]  /*1330*/  HFMA2 R5, -RZ, RZ, 0, 0 ;  /* 0x00000000ff057431 */ /* 0x000fe400000001ff */
[----:B------:R-:W-:Y:S01]  /*1340*/  IMAD.MOV.U32 R22, RZ, RZ, RZ ;  /* 0x000000ffff167224 */ /* 0x000fe200078e00ff */
[----:B------:R-:W-:Y:S02]  /*1350*/  PRMT R14, RZ, 0x7610, R14 ;  /* 0x00007610ff0e7816 */ /* 0x000fe4000000000e */
[----:B------:R-:W-:Y:S02]  /*1360*/  CS2R R6, SRZ ;  /* 0x0000000000067805 */ /* 0x000fe4000001ff00 */
[----:B------:R-:W-:Y:S01]  /*1370*/  I2FP.F32.S32 R9, UR7 ;  /* 0x0000000700097c45 */ /* 0x000fe20008201400 */
[----:B------:R-:W-:Y:S01]  /*1380*/  FMUL R8, R8, 0.10000000149011611938 ;  /* 0x3dcccccd08087820 */ /* 0x000fe20000400000 */
[----:B------:R-:W-:Y:S01]  /*1390*/  I2FP.F32.S32 R10, UR11 ;  /* 0x0000000b000a7c45 */ /* 0x000fe20008201400 */
[----:B------:R-:W-:-:S02]  /*13a0*/  UIADD3 UR6, UPT, UPT, -UR5, 0x3, URZ ;  /* 0x0000000305067890 */ /* 0x000fc4000fffe1ff */
[----:B------:R-:W-:Y:S02]  /*13b0*/  FMUL R9, R9, 0.10000000149011611938 ;  /* 0x3dcccccd09097820 */ /* 0x000fe40000400000 */
[----:B------:R-:W-:-:S08]  /*13c0*/  FMUL R10, R10, 0.10000000149011611938 ;  /* 0x3dcccccd0a0a7820 */ /* 0x000fd00000400000 */
.L_x_62:
[----:B0-----:R-:W0:Y:S01]  /*13d0*/  LDC.64 R16, c[0x0][0x380] ;  /* 0x0000e000ff107b82 */ /* 0x001e220000000a00 */
[----:B------:R-:W1:Y:S02]  /*13e0*/  LDCU UR11, c[0x0][0x388] ;  /* 0x00007100ff0b77ac */ /* 0x000e640008000800 */
[----:B-1----:R-:W-:-:S04]  /*13f0*/  IMAD R11, R2, UR11, R0 ;  /* 0x0000000b020b7c24 */ /* 0x002fc8000f8e0200 */
        /* <DEDUP_REMOVED lines=14> */
[----:B------:R-:W-:Y:S02]  /*14e0*/  VIADD R15, R2, 0xffffffff ;  /* 0xffffffff020f7836 */ /* 0x000fe40000000000 */
[----:B------:R-:W-:Y:S01]  /*14f0*/  FADD R26, -R4, 1 ;  /* 0x3f800000041a7421 */ /* 0x000fe20000000100 */
[----:B------:R-:W0:Y:S01]  /*1500*/  LDCU UR12, c[0x0][0x394] ;  /* 0x00007280ff0c77ac */ /* 0x000e220008000800 */
[----:B---3--:R-:W-:-:S13]  /*1510*/  ISETP.NE.AND P0, PT, RZ, UR10, P0 ;  /* 0x0000000aff007c0c */ /* 0x008fda0008705270 */
[----:B------:R-:W-:-:S05]  /*1520*/  @!P0 IADD3 R15, PT, PT, R2, RZ, RZ ;  /* 0x000000ff020f8210 */ /* 0x000fca0007ffe0ff */
[----:B------:R-:W-:-:S04]  /*1530*/  IMAD R15, R15, UR11, R0 ;  /* 0x0000000b0f0f7c24 */ /* 0x000fc8000f8e0200 */
[----:B------:R-:W-:-:S05]  /*1540*/  IMAD.WIDE R24, R15, 0x4, R16 ;  /* 0x000000040f187825 */ /* 0x000fca00078e0210 */
[----:B------:R-:W2:Y:S01]  /*1550*/  LDG.E.CONSTANT R20, desc[UR8][R24.64] ;  /* 0x0000000818147981 */ /* 0x000ea2000c1e9900 */
[----:B------:R-:W-:Y:S01]  /*1560*/  LOP3.LUT P0, RZ, R14, 0xff, RZ, 0xc0, !PT ;  /* 0x000000ff0eff7812 */ /* 0x000fe2000780c0ff */
[----:B0-----:R-:W-:Y:S01]  /*1570*/  ULOP3.LUT UP0, URZ, UR12, 0x1, URZ, 0xc0, !UPT ;  /* 0x000000010cff7892 */ /* 0x001fe2000f80c0ff */
[----:B------:R-:W-:Y:S01]  /*1580*/  F2F.F64.F32 R14, R26 ;  /* 0x0000001a000e7310 */ /* 0x000fe20000201800 */
[----:B------:R-:W-:Y:S01]  /*1590*/  UISETP.GE.U32.AND UP1, UPT, UR12, 0x2, UPT ;  /* 0x000000020c00788c */ /* 0x000fe2000bf26070 */
[----:B------:R-:W-:Y:S01]  /*15a0*/  FSEL R21, R22, RZ, P0 ;  /* 0x000000ff16157208 */ /* 0x000fe20000000000 */
[----:B------:R-:W-:-:S05]  /*15b0*/  UMOV UR5, UR4 ;  /* 0x0000000400057c82 */ /* 0x000fca0008000000 */
[----:B------:R-:W0:Y:S02]  /*15c0*/  F2F.F64.F32 R18, R21 ;  /* 0x0000001500127310 */ /* 0x000e240000201800 */
[----:B0-----:R-:W-:Y:S01]  /*15d0*/  DMUL R14, R18, R14 ;  /* 0x0000000e120e7228 */ /* 0x001fe20000000000 */
[----:B--2---:R-:W-:-:S04]  /*15e0*/  FADD R22, R20, -R21 ;  /* 0x8000001514167221 */ /* 0x004fc80000000000 */
[----:B------:R-:W-:-:S04]  /*15f0*/  FFMA R23, R9, R22, R6 ;  /* 0x0000001609177223 */ /* 0x000fc80000000006 */
[----:B------:R-:W0:Y:S02]  /*1600*/  F2F.F64.F32 R16, R23 ;  /* 0x0000001700107310 */ /* 0x000e240000201800 */
[----:B0-----:R-:W-:-:S06]  /*1610*/  DFMA R16, R12, R16, R14 ;  /* 0x000000100c10722b */ /* 0x001fcc000000000e */
[----:B------:R0:W1:Y:S04]  /*1620*/  F2F.F32.F64 R19, R16 ;  /* 0x0000001000137310 */ /* 0x0000680000301000 */
[----:B0-----:R-:W0:Y:S01]  /*1630*/  LDC.64 R16, c[0x0][0x3a8] ;  /* 0x0000ea00ff107b82 */ /* 0x001e220000000a00 */
[----:B-1----:R-:W-:-:S05]  /*1640*/  FADD R19, R20, -R19 ;  /* 0x8000001314137221 */ /* 0x002fca0000000000 */
[----:B------:R-:W-:-:S04]  /*1650*/  FSETP.NE.AND P1, PT, |R19|, +INF , PT ;  /* 0x7f8000001300780b */ /* 0x000fc80003f25200 */
[----:B------:R-:W-:Y:S02]  /*1660*/  FSEL R25, |R19|, +INF , P1 ;  /* 0x7f80000013197808 */ /* 0x000fe40000800200 */
[----:B------:R-:W-:Y:S01]  /*1670*/  FSEL R26, R9, RZ, P1 ;  /* 0x000000ff091a7208 */ /* 0x000fe20000800000 */
[----:B------:R-:W-:Y:S06]  /*1680*/  BRA.U !UP0, `(.L_x_59) ;  /* 0x0000000108447547 */ /* 0x000fec000b800000 */
[--C-:B------:R-:W-:Y:S01]  /*1690*/  FFMA R23, R22, R8, R6.reuse ;  /* 0x0000000816177223 */ /* 0x100fe20000000006 */
[----:B------:R-:W-:Y:S01]  /*16a0*/  FFMA R27, R10, R22, R6 ;  /* 0x000000160a1b7223 */ /* 0x000fe20000000006 */
[----:B------:R-:W-:Y:S02]  /*16b0*/  UMOV UR5, UR6 ;  /* 0x0000000600057c82 */ /* 0x000fe40008000000 */
[----:B------:R-:W1:Y:S08]  /*16c0*/  F2F.F64.F32 R28, R23 ;  /* 0x00000017001c7310 */ /* 0x000e700000201800 */
[----:B------:R-:W2:Y:S01]  /*16d0*/  F2F.F64.F32 R18, R27 ;  /* 0x0000001b00127310 */ /* 0x000ea20000201800 */
[----:B-1----:R-:W-:-:S02]  /*16e0*/  DFMA R28, R12, R28, R14 ;  /* 0x0000001c0c1c722b */ /* 0x002fc4000000000e */
[----:B--2---:R-:W-:-:S08]  /*16f0*/  DFMA R18, R12, R18, R14 ;  /* 0x000000120c12722b */ /* 0x004fd0000000000e */
[----:B------:R-:W1:Y:S08]  /*1700*/  F2F.F32.F64 R29, R28 ;  /* 0x0000001c001d7310 */ /* 0x000e700000301000 */
[----:B------:R-:W2:Y:S01]  /*1710*/  F2F.F32.F64 R19, R18 ;  /* 0x0000001200137310 */ /* 0x000ea20000301000 */
[----:B-1----:R-:W-:-:S05]  /*1720*/  FADD R24, R20, -R29 ;  /* 0x8000001d14187221 */ /* 0x002fca0000000000 */
[----:B------:R-:W-:Y:S01]  /*1730*/  FSETP.GEU.AND P1, PT, |R24|, R25, PT ;  /* 0x000000191800720b */ /* 0x000fe20003f2e200 */
[----:B--2---:R-:W-:-:S03]  /*1740*/  FADD R18, R20, -R19 ;  /* 0x8000001314127221 */ /* 0x004fc60000000000 */
[----:B------:R-:W-:Y:S02]  /*1750*/  FSEL R25, |R24|, R25, !P1 ;  /* 0x0000001918197208 */ /* 0x000fe40004800200 */
[----:B------:R-:W-:Y:S02]  /*1760*/  FSEL R23, R8, R26, !P1 ;  /* 0x0000001a08177208 */ /* 0x000fe40004800000 */
[----:B------:R-:W-:-:S04]  /*1770*/  FSETP.GEU.AND P2, PT, |R18|, R25, PT ;  /* 0x000000191200720b */ /* 0x000fc80003f4e200 */
[----:B------:R-:W-:Y:S02]  /*1780*/  FSEL R25, |R18|, R25, !P2 ;  /* 0x0000001912197208 */ /* 0x000fe40005000200 */
[----:B------:R-:W-:-:S07]  /*1790*/  FSEL R26, R10, R23, !P2 ;  /* 0x000000170a1a7208 */ /* 0x000fce0005000000 */
.L_x_59:
[----:B------:R-:W-:Y:S05]  /*17a0*/  BRA.U !UP1, `(.L_x_60) ;  /* 0x0000000109b07547 */ /* 0x000fea000b800000 */
.L_x_61:
[----:B------:R-:W-:Y:S01]  /*17b0*/  I2FP.F32.S32 R24, UR5 ;  /* 0x0000000500187c45 */ /* 0x000fe20008201400 */
[----:B------:R-:W-:-:S04]  /*17c0*/  UIADD3 UR7, UPT, UPT, UR5, 0x1, URZ ;  /* 0x0000000105077890 */ /* 0x000fc8000fffe0ff */
[----:B------:R-:W-:Y:S02]  /*17d0*/  FMUL R24, R24, 0.10000000149011611938 ;  /* 0x3dcccccd18187820 */ /* 0x000fe40000400000 */
[----:B------:R-:W-:Y:S01]  /*17e0*/  I2FP.F32.S32 R23, UR7 ;  /* 0x0000000700177c45 */ /* 0x000fe20008201400 */
[----:B------:R-:W-:Y:S01]  /*17f0*/  UIADD3 UR7, UPT, UPT, UR5, 0x2, URZ ;  /* 0x0000000205077890 */ /* 0x000fe2000fffe0ff */
[----:B------:R-:W-:-:S03]  /*1800*/  FFMA R27, R22, R24, R6 ;  /* 0x00000018161b7223 */ /* 0x000fc60000000006 */
[----:B------:R-:W-:Y:S01]  /*1810*/  FMUL R23, R23, 0.10000000149011611938 ;  /* 0x3dcccccd17177820 */ /* 0x000fe20000400000 */
[----:B------:R-:W1:Y:S01]  /*1820*/  F2F.F64.F32 R18, R27 ;  /* 0x0000001b00127310 */ /* 0x000e620000201800 */
[----:B------:R-:W-:Y:S01]  /*1830*/  I2FP.F32.S32 R29, UR7 ;  /* 0x00000007001d7c45 */ /* 0x000fe20008201400 */
[----:B------:R-:W-:Y:S02]  /*1840*/  UIADD3 UR7, UPT, UPT, UR5, 0x3, URZ ;  /* 0x0000000305077890 */ /* 0x000fe4000fffe0ff */
[----:B------:R-:W-:Y:S02]  /*1850*/  UIADD3 UR5, UPT, UPT, UR5, 0x4, URZ ;  /* 0x0000000405057890 */ /* 0x000fe4000fffe0ff */
[----:B------:R-:W-:Y:S01]  /*1860*/  UISETP.NE.AND UP0, UPT, UR7, UR12, UPT ;  /* 0x0000000c0700728c */ /* 0x000fe2000bf05270 */
[----:B-1----:R-:W-:-:S10]  /*1870*/  DFMA R18, R12, R18, R14 ;  /* 0x000000120c12722b */ /* 0x002fd4000000000e */
[----:B------:R-:W1:Y:S02]  /*1880*/  F2F.F32.F64 R19, R18 ;  /* 0x0000001200137310 */ /* 0x000e640000301000 */
[----:B-1----:R-:W-:-:S05]  /*1890*/  FADD R28, R20, -R19 ;  /* 0x80000013141c7221 */ /* 0x002fca0000000000 */
[----:B------:R-:W-:-:S04]  /*18a0*/  FSETP.GEU.AND P1, PT, |R28|, R25, PT ;  /* 0x000000191c00720b */ /* 0x000fc80003f2e200 */
[----:B------:R-:W-:Y:S01]  /*18b0*/  FSEL R25, |R28|, R25, !P1 ;  /* 0x000000191c197208 */ /* 0x000fe20004800200 */
[----:B------:R-:W-:-:S04]  /*18c0*/  FFMA R28, R22, R23, R6 ;  /* 0x00000017161c7223 */ /* 0x000fc80000000006 */
[----:B------:R-:W1:Y:S02]  /*18d0*/  F2F.F64.F32 R18, R28 ;  /* 0x0000001c00127310 */ /* 0x000e640000201800 */
[----:B-1----:R-:W-:-:S06]  /*18e0*/  DFMA R18, R12, R18, R14 ;  /* 0x000000120c12722b */ /* 0x002fcc000000000e */
[----:B------:R-:W1:Y:S02]  /*18f0*/  F2F.F32.F64 R27, R18 ;  /* 0x00000012001b7310 */ /* 0x000e640000301000 */
[----:B-1----:R-:W-:-:S05]  /*1900*/  FADD R27, R20, -R27 ;  /* 0x8000001b141b7221 */ /* 0x002fca0000000000 */
[----:B------:R-:W-:-:S04]  /*1910*/  FSETP.GEU.AND P2, PT, |R27|, R25, PT ;  /* 0x000000191b00720b */ /* 0x000fc80003f4e200 */
[----:B------:R-:W-:-:S09]  /*1920*/  FSEL R25, |R27|, R25, !P2 ;  /* 0x000000191b197208 */ /* 0x000fd20005000200 */
[----:B------:R-:W-:Y:S01]  /*1930*/  @P2 FSEL R23, R24, R26, !P1 ;  /* 0x0000001a18172208 */ /* 0x000fe20004800000 */
[----:B------:R-:W-:-:S04]  /*1940*/  FMUL R24, R29, 0.10000000149011611938 ;  /* 0x3dcccccd1d187820 */ /* 0x000fc80000400000 */
[----:B------:R-:W-:-:S04]  /*1950*/  FFMA R29, R22, R24, R6 ;  /* 0x00000018161d7223 */ /* 0x000fc80000000006 */
[----:B------:R-:W1:Y:S02]  /*1960*/  F2F.F64.F32 R18, R29 ;  /* 0x0000001d00127310 */ /* 0x000e640000201800 */
[----:B-1----:R-:W-:-:S06]  /*1970*/  DFMA R18, R12, R18, R14 ;  /* 0x000000120c12722b */ /* 0x002fcc000000000e */
[----:B------:R-:W1:Y:S02]  /*1980*/  F2F.F32.F64 R26, R18 ;  /* 0x00000012001a7310 */ /* 0x000e640000301000 */
[----:B-1----:R-:W-:Y:S01]  /*1990*/  FADD R28, R20, -R26 ;  /* 0x8000001a141c7221 */ /* 0x002fe20000000000 */
[----:B------:R-:W-:-:S04]  /*19a0*/  I2FP.F32.S32 R26, UR7 ;  /* 0x00000007001a7c45 */ /* 0x000fc80008201400 */
[----:B------:R-:W-:Y:S01]  /*19b0*/  FSETP.GEU.AND P1, PT, |R28|, R25, PT ;  /* 0x000000191c00720b */ /* 0x000fe20003f2e200 */
[----:B------:R-:W-:-:S03]  /*19c0*/  FMUL R26, R26, 0.10000000149011611938 ;  /* 0x3dcccccd1a1a7820 */ /* 0x000fc60000400000 */
[----:B------:R-:W-:Y:S01]  /*19d0*/  FSEL R25, |R28|, R25, !P1 ;  /* 0x000000191c197208 */ /* 0x000fe20004800200 */
[----:B------:R-:W-:-:S04]  /*19e0*/  FFMA R27, R22, R26, R6 ;  /* 0x0000001a161b7223 */ /* 0x000fc80000000006 */
[----:B------:R-:W1:Y:S02]  /*19f0*/  F2F.F64.F32 R18, R27 ;  /* 0x0000001b00127310 */ /* 0x000e640000201800 */
[----:B-1----:R-:W-:-:S10]  /*1a00*/  DFMA R18, R12, R18, R14 ;  /* 0x000000120c12722b */ /* 0x002fd4000000000e */
[----:B------:R-:W1:Y:S02]  /*1a10*/  F2F.F32.F64 R19, R18 ;  /* 0x0000001200137310 */ /* 0x000e640000301000 */
[----:B-1----:R-:W-:-:S05]  /*1a20*/  FADD R28, R20, -R19 ;  /* 0x80000013141c7221 */ /* 0x002fca0000000000 */
[----:B------:R-:W-:-:S04]  /*1a30*/  FSETP.GEU.AND P2, PT, |R28|, R25, PT ;  /* 0x000000191c00720b */ /* 0x000fc80003f4e200 */
[----:B------:R-:W-:-:S09]  /*1a40*/  FSEL R25, |R28|, R25, !P2 ;  /* 0x000000191c197208 */ /* 0x000fd20005000200 */
[----:B------:R-:W-:Y:S01]  /*1a50*/  @P2 FSEL R26, R24, R23, !P1 ;  /* 0x00000017181a2208 */ /* 0x000fe20004800000 */
[----:B------:R-:W-:Y:S06]  /*1a60*/  BRA.U UP0, `(.L_x_61) ;  /* 0xfffffffd00507547 */ /* 0x000fec000b83ffff */
.L_x_60:
[----:B------:R-:W-:Y:S01]  /*1a70*/  FADD R15, R6, -R21 ;  /* 0x80000015060f7221 */ /* 0x000fe20000000000 */
[----:B------:R-:W-:Y:S01]  /*1a80*/  FSEL R18, R5, RZ, P0 ;  /* 0x000000ff05127208 */ /* 0x000fe20000000000 */
[----:B0-----:R-:W-:-:S04]  /*1a90*/  IMAD.WIDE R16, R11, 0x4, R16 ;  /* 0x000000040b107825 */ /* 0x001fc800078e0210 */
[----:B------:R-:W-:Y:S01]  /*1aa0*/  FFMA R15, R22, R26, R15 ;  /* 0x0000001a160f7223 */ /* 0x000fe2000000000f */
[----:B------:R-:W-:-:S03]  /*1ab0*/  IMAD.MOV.U32 R14, RZ, RZ, 0x1 ;  /* 0x00000001ff0e7424 */ /* 0x000fc600078e00ff */
[----:B------:R-:W-:-:S04]  /*1ac0*/  FFMA R15, R15, R4, RZ ;  /* 0x000000040f0f7223 */ /* 0x000fc800000000ff */
[----:B------:R-:W-:-:S04]  /*1ad0*/  FADD R18, -R18, R15 ;  /* 0x0000000f12127221 */ /* 0x000fc80000000100 */
[----:B------:R-:W-:-:S04]  /*1ae0*/  FADD R22, R21, R18 ;  /* 0x0000001215167221 */ /* 0x000fc80000000000 */
[----:B------:R-:W-:Y:S01]  /*1af0*/  FADD R5, -R21, R22 ;  /* 0x0000001615057221 */ /* 0x000fe20000000100 */
[----:B------:R0:W-:Y:S03]  /*1b00*/  STG.E desc[UR8][R16.64], R22 ;  /* 0x0000001610007986 */ /* 0x0001e6000c101908 */
[----:B------:R-:W-:-:S07]  /*1b10*/  FADD R5, -R18, R5 ;  /* 0x0000000512057221 */ /* 0x000fce0000000100 */
.L_x_58:
[----:B---3--:R-:W-:Y:S05]  /*1b20*/  BSYNC.RECONVERGENT B0 ;  /* 0x0000000000007941 */ /* 0x008fea0003800200 */
.L_x_57:
[----:B------:R-:W1:Y:S01]  /*1b30*/  LDCU UR5, c[0x0][0x38c] ;  /* 0x00007180ff0577ac */ /* 0x000e620008000800 */
[----:B------:R-:W-:-:S05]  /*1b40*/  VIADD R2, R2, 0x1 ;  /* 0x0000000102027836 */ /* 0x000fca0000000000 */
[----:B-1----:R-:W-:-:S13]  /*1b50*/  ISETP.NE.AND P0, PT, R2, UR5, PT ;  /* 0x0000000502007c0c */ /* 0x002fda000bf05270 */
[----:B------:R-:W-:Y:S05]  /*1b60*/  @!P0 EXIT ;  /* 0x000000000000894d */ /* 0x000fea0003800000 */
[----:B------:R-:W-:Y:S05]  /*1b70*/  BRA `(.L_x_62) ;  /* 0xfffffff800147947 */ /* 0x000fea000383ffff */
        .weak           $__internal_2_$__cuda_sm20_rcp_rn_f32_slowpath
        .type           $__internal_2_$__cuda_sm20_rcp_rn_f32_slowpath,@function
        .size           $__internal_2_$__cuda_sm20_rcp_rn_f32_slowpath,($__internal_3_$__cuda_sm3x_div_rn_noftz_f32_slowpath - $__internal_2_$__cuda_sm20_rcp_rn_f32_slowpath)
$__internal_2_$__cuda_sm20_rcp_rn_f32_slowpath:
[----:B------:R-:W-:Y:S01]  /*1b80*/  SHF.L.U32 R15, R19, 0x1, RZ ;  /* 0x00000001130f7819 */ /* 0x000fe200000006ff */
[----:B------:R-:W-:Y:S01]  /*1b90*/  BSSY.RECONVERGENT B2, `(.L_x_63) ;  /* 0x0000031000027945 */ /* 0x000fe20003800200 */
[----:B------:R-:W-:Y:S02]  /*1ba0*/  IMAD.MOV.U32 R14, RZ, RZ, R19 ;  /* 0x000000ffff0e7224 */ /* 0x000fe400078e0013 */
[----:B------:R-:W-:-:S04]  /*1bb0*/  SHF.R.U32.HI R15, RZ, 0x18, R15 ;  /* 0x00000018ff0f7819 */ /* 0x000fc8000001160f */
[----:B------:R-:W-:-:S13]  /*1bc0*/  ISETP.NE.U32.AND P0, PT, R15, RZ, PT ;  /* 0x000000ff0f00720c */ /* 0x000fda0003f05070 */
[----:B------:R-:W-:Y:S05]  /*1bd0*/  @P0 BRA `(.L_x_64) ;  /* 0x0000000000280947 */ /* 0x000fea0003800000 */
[----:B------:R-:W-:-:S05]  /*1be0*/  IMAD.SHL.U32 R15, R14, 0x2, RZ ;  /* 0x000000020e0f7824 */ /* 0x000fca00078e00ff */
        /* <DEDUP_REMOVED lines=9> */
.L_x_64:
[----:B------:R-:W-:-:S04]  /*1c80*/  IADD3 R19, PT, PT, R15, -0xfd, RZ ;  /* 0xffffff030f137810 */ /* 0x000fc80007ffe0ff */
[----:B------:R-:W-:-:S13]  /*1c90*/  ISETP.GT.U32.AND P0, PT, R19, 0x1, PT ;  /* 0x000000011300780c */ /* 0x000fda0003f04070 */
[----:B------:R-:W-:Y:S05]  /*1ca0*/  @P0 BRA `(.L_x_66) ;  /* 0x0000000000780947 */ /* 0x000fea0003800000 */
[----:B------:R-:W-:Y:S01]  /*1cb0*/  LOP3.LUT R20, R14, 0x7fffff, RZ, 0xc0, !PT ;  /* 0x007fffff0e147812 */ /* 0x000fe200078ec0ff */
[----:B------:R-:W-:Y:S02]  /*1cc0*/  IMAD.MOV.U32 R28, RZ, RZ, 0x3 ;  /* 0x00000003ff1c7424 */ /* 0x000fe400078e00ff */
[----:B------:R-:W-:Y:S01]  /*1cd0*/  VIADD R15, R15, 0xffffff04 ;  /* 0xffffff040f0f7836 */ /* 0x000fe20000000000 */
        /* <DEDUP_REMOVED lines=11> */
[----:B------:R-:W-:Y:S02]  /*1d90*/  LOP3.LUT R24, R27, R20, RZ, 0xc0, !PT ;  /* 0x000000141b187212 */ /* 0x000fe400078ec0ff */
[----:B------:R-:W-:Y:S01]  /*1da0*/  SHF.R.U32.HI R15, RZ, R15, R20 ;  /* 0x0000000fff0f7219 */ /* 0x000fe20000011614 */
        /* <DEDUP_REMOVED lines=9> */
[----:B------:R-:W-:-:S13]  /*1e40*/  ISETP.GE.AND P0, PT, R19, RZ, PT ;  /* 0x000000ff1300720c */ /* 0x000fda0003f06270 */
[----:B------:R-:W-:-:S05]  /*1e50*/  @!P0 VIADD R15, R15, 0x1 ;  /* 0x000000010f0f8836 */ /* 0x000fca0000000000 */
[----:B------:R-:W-:-:S04]  /*1e60*/  @!P1 SHF.L.U32 R15, R15, 0x1, RZ ;  /* 0x000000010f0f9819 */ /* 0x000fc800000006ff */
[----:B------:R-:W-:Y:S01]  /*1e70*/  LOP3.LUT R19, R15, 0x80000000, R14, 0xf8, !PT ;  /* 0x800000000f137812 */ /* 0x000fe200078ef80e */
[----:B------:R-:W-:Y:S06]  /*1e80*/  BRA `(.L_x_65) ;  /* 0x0000000000047947 */ /* 0x000fec0003800000 */
.L_x_66:
[----:B------:R0:W1:Y:S02]  /*1e90*/  MUFU.RCP R19, R14 ;  /* 0x0000000e00137308 */ /* 0x0000640000001000 */
.L_x_65:
[----:B------:R-:W-:Y:S05]  /*1ea0*/  BSYNC.RECONVERGENT B2 ;  /* 0x0000000000027941 */ /* 0x000fea0003800200 */
.L_x_63:
[----:B0-----:R-:W-:Y:S02]  /*1eb0*/  IMAD.MOV.U32 R14, RZ, RZ, R18 ;  /* 0x000000ffff0e7224 */ /* 0x001fe400078e0012 */
[----:B------:R-:W-:-:S04]  /*1ec0*/  IMAD.MOV.U32 R15, RZ, RZ, 0x0 ;  /* 0x00000000ff0f7424 */ /* 0x000fc800078e00ff */
[----:B-1----:R-:W-:Y:S05]  /*1ed0*/  RET.REL.NODEC R14 `(ehlers_ecema_many_series_one_param_1d_f32) ;  /* 0xffffffe00e487950 */ /* 0x002fea0003c3ffff */
        .weak           $__internal_3_$__cuda_sm3x_div_rn_noftz_f32_slowpath
        .type           $__internal_3_$__cuda_sm3x_div_rn_noftz_f32_slowpath,@function
        .size           $__internal_3_$__cuda_sm3x_div_rn_noftz_f32_slowpath,(.L_x_174 - $__internal_3_$__cuda_sm3x_div_rn_noftz_f32_slowpath)
$__internal_3_$__cuda_sm3x_div_rn_noftz_f32_slowpath:
[--C-:B------:R-:W-:Y:S01]  /*1ee0*/  SHF.R.U32.HI R4, RZ, 0x17, R5.reuse ;  /* 0x00000017ff047819 */ /* 0x100fe20000011605 */
[----:B------:R-:W-:-:S03]  /*1ef0*/  IMAD.MOV.U32 R10, RZ, RZ, R5 ;  /* 0x000000ffff0a7224 */ /* 0x000fc600078e0005 */
[----:B------:R-:W-:-:S04]  /*1f00*/  LOP3.LUT R8, R4, 0xff, RZ, 0xc0, !PT ;  /* 0x000000ff04087812 */ /* 0x000fc800078ec0ff */
[----:B------:R-:W-:-:S04]  /*1f10*/  IADD3 R11, PT, PT, R8, -0x1, RZ ;  /* 0xffffffff080b7810 */ /* 0x000fc80007ffe0ff */
[----:B------:R-:W-:-:S13]  /*1f20*/  ISETP.GT.U32.AND P0, PT, R11, 0xfd, PT ;  /* 0x000000fd0b00780c */ /* 0x000fda0003f04070 */
[----:B------:R-:W-:Y:S01]  /*1f30*/  @!P0 IMAD.MOV.U32 R9, RZ, RZ, RZ ;  /* 0x000000ffff098224 */ /* 0x000fe200078e00ff */
[----:B------:R-:W-:Y:S06]  /*1f40*/  @!P0 BRA `(.L_x_67) ;  /* 0x0000000000408947 */ /* 0x000fec0003800000 */
[----:B------:R-:W-:Y:S02]  /*1f50*/  FSETP.GTU.FTZ.AND P0, PT, |R5|, +INF , PT ;  /* 0x7f8000000500780b */ /* 0x000fe40003f1c200 */
[----:B------:R-:W-:-:S11]  /*1f60*/  MOV R4, R5 ;  /* 0x0000000500047202 */ /* 0x000fd60000000f00 */
[----:B------:R-:W-:Y:S05]  /*1f70*/  @P0 BRA `(.L_x_68) ;  /* 0x0000000400280947 */ /* 0x000fea0003800000 */
[----:B------:R-:W-:-:S05]  /*1f80*/  IMAD.MOV.U32 R5, RZ, RZ, 0x40000000 ;  /* 0x40000000ff057424 */ /* 0x000fca00078e00ff */
        /* <DEDUP_REMOVED lines=12> */
.L_x_67:
        /* <DEDUP_REMOVED lines=28> */
[-CC-:B------:R-:W-:Y:S01]  /*2210*/  FFMA.RM R9, R4, R12.reuse, R11.reuse ;  /* 0x0000000c04097223 */ /* 0x180fe2000000400b */
[C---:B------:R-:W-:Y:S02]  /*2220*/  ISETP.NE.AND P2, PT, R13.reuse, RZ, PT ;  /* 0x000000ff0d00720c */ /* 0x040fe40003f45270 */
[C---:B------:R-:W-:Y:S02]  /*2230*/  ISETP.NE.AND P1, PT, R13.reuse, RZ, PT ;  /* 0x000000ff0d00720c */ /* 0x040fe40003f25270 */
[----:B------:R-:W-:Y:S01]  /*2240*/  LOP3.LUT R10, R8, 0x7fffff, RZ, 0xc0, !PT ;  /* 0x007fffff080a7812 */ /* 0x000fe200078ec0ff */
[----:B------:R-:W-:Y:S01]  /*2250*/  FFMA.RP R8, R4, R12, R11 ;  /* 0x0000000c04087223 */ /* 0x000fe2000000800b */
[----:B------:R-:W-:Y:S01]  /*2260*/  IADD3 R11, PT, PT, R13, 0x20, RZ ;  /* 0x000000200d0b7810 */ /* 0x000fe20007ffe0ff */
[----:B------:R-:W-:Y:S01]  /*2270*/  IMAD.MOV R4, RZ, RZ, -R13 ;  /* 0x000000ffff047224 */ /* 0x000fe200078e0a0d */
[----:B------:R-:W-:-:S02]  /*2280*/  LOP3.LUT R10, R10, 0x800000, RZ, 0xfc, !PT ;  /* 0x008000000a0a7812 */ /* 0x000fc400078efcff */
[----:B------:R-:W-:Y:S02]  /*2290*/  FSETP.NEU.FTZ.AND P0, PT, R8, R9, PT ;  /* 0x000000090800720b */ /* 0x000fe40003f1d000 */
[----:B------:R-:W-:Y:S02]  /*22a0*/  SHF.L.U32 R11, R10, R11, RZ ;  /* 0x0000000b0a0b7219 */ /* 0x000fe400000006ff */
        /* <DEDUP_REMOVED lines=11> */
.L_x_73:
[----:B------:R-:W-:-:S04]  /*2360*/  LOP3.LUT R5, R5, 0x80000000, RZ, 0xc0, !PT ;  /* 0x8000000005057812 */ /* 0x000fc800078ec0ff */
[----:B------:R-:W-:Y:S01]  /*2370*/  LOP3.LUT R5, R5, 0x7f800000, RZ, 0xfc, !PT ;  /* 0x7f80000005057812 */ /* 0x000fe200078efcff */
[----:B------:R-:W-:Y:S06]  /*2380*/  BRA `(.L_x_74) ;  /* 0x0000000000287947 */ /* 0x000fec0003800000 */
.L_x_72:
[----:B------:R-:W-:Y:S01]  /*2390*/  IMAD R5, R8, 0x800000, R5 ;  /* 0x0080000008057824 */ /* 0x000fe200078e0205 */
[----:B------:R-:W-:Y:S06]  /*23a0*/  BRA `(.L_x_74) ;  /* 0x0000000000207947 */ /* 0x000fec0003800000 */
.L_x_71:
[----:B------:R-:W-:-:S04]  /*23b0*/  LOP3.LUT R5, R10, 0x80000000, R5, 0x48, !PT ;  /* 0x800000000a057812 */ /* 0x000fc800078e4805 */
[----:B------:R-:W-:Y:S01]  /*23c0*/  LOP3.LUT R5, R5, 0x7f800000, RZ, 0xfc, !PT ;  /* 0x7f80000005057812 */ /* 0x000fe200078efcff */
[----:B------:R-:W-:Y:S06]  /*23d0*/  BRA `(.L_x_74) ;  /* 0x0000000000147947 */ /* 0x000fec0003800000 */
.L_x_70:
[----:B------:R-:W-:Y:S01]  /*23e0*/  LOP3.LUT R5, R10, 0x80000000, R5, 0x48, !PT ;  /* 0x800000000a057812 */ /* 0x000fe200078e4805 */
[----:B------:R-:W-:Y:S06]  /*23f0*/  BRA `(.L_x_74) ;  /* 0x00000000000c7947 */ /* 0x000fec0003800000 */
.L_x_69:
[----:B------:R-:W0:Y:S01]  /*2400*/  MUFU.RSQ R5, -QNAN ;  /* 0xffc0000000057908 */ /* 0x000e220000001400 */
[----:B------:R-:W-:Y:S05]  /*2410*/  BRA `(.L_x_74) ;  /* 0x0000000000047947 */ /* 0x000fea0003800000 */
.L_x_68:
[----:B------:R-:W-:-:S07]  /*2420*/  FADD.FTZ R5, R4, 2 ;  /* 0x4000000004057421 */ /* 0x000fce0000010000 */
.L_x_74:
[----:B0-----:R-:W-:Y:S01]  /*2430*/  MOV R8, R5 ;  /* 0x0000000500087202 */ /* 0x001fe20000000f00 */
[----:B------:R-:W-:Y:S02]  /*2440*/  HFMA2 R5, -RZ, RZ, 0, 0 ;  /* 0x00000000ff057431 */ /* 0x000fe400000001ff */
[----:B------:R-:W-:-:S04]  /*2450*/  IMAD.MOV.U32 R4, RZ, RZ, R6 ;  /* 0x000000ffff047224 */ /* 0x000fc800078e0006 */
[----:B------:R-:W-:Y:S05]  /*2460*/  RET.REL.NODEC R4 `(ehlers_ecema_many_series_one_param_1d_f32) ;  /* 0xffffffd804e47950 */ /* 0x000fea0003c3ffff */
.L_x_75:
        /* <DEDUP_REMOVED lines=9> */
.L_x_174:


//--------------------- .text.ehlers_ecema_many_series_one_param_time_major_f32 --------------------------
	.section	.text.ehlers_ecema_many_series_one_param_time_major_f32,"ax",@progbits
	.align	128
        .global         ehlers_ecema_many_series_one_param_time_major_f32
        .type           ehlers_ecema_many_series_one_param_time_major_f32,@function
        .size           ehlers_ecema_many_series_one_param_time_major_f32,(.L_x_176 - ehlers_ecema_many_series_one_param_time_major_f32)
        .other          ehlers_ecema_many_series_one_param_time_major_f32,@"STO_CUDA_ENTRY STV_DEFAULT"
ehlers_ecema_many_series_one_param_time_major_f32:
.text.ehlers_ecema_many_series_one_param_time_major_f32:
[----:B------:R-:W-:Y:S01]  /*0000*/  LDC R1, c[0x0][0x37c] ;  /* 0x0000df00ff017b82 */ /* 0x000fe20000000800 */
[----:B------:R-:W0:Y:S01]  /*0010*/  S2R R0, SR_CTAID.X ;  /* 0x0000000000007919 */ /* 0x000e220000002500 */
[----:B------:R-:W0:Y:S02]  /*0020*/  LDCU UR4, c[0x0][0x388] ;  /* 0x00007100ff0477ac */ /* 0x000e240008000800 */
[----:B0-----:R-:W-:-:S13]  /*0030*/  ISETP.GE.AND P0, PT, R0, UR4, PT ;  /* 0x0000000400007c0c */ /* 0x001fda000bf06270 */
[----:B------:R-:W-:Y:S05]  /*0040*/  @P0 EXIT ;  /* 0x000000000000094d */ /* 0x000fea0003800000 */
[----:B------:R-:W0:Y:S01]  /*0050*/  S2R R7, SR_TID.X ;  /* 0x0000000000077919 */ /* 0x000e220000002100 */
[----:B------:R-:W0:Y:S01]  /*0060*/  LDCU UR5, c[0x0][0x38c] ;  /* 0x00007180ff0577ac */ /* 0x000e220008000800 */
[----:B------:R-:W-:Y:S01]  /*0070*/  BSSY.RECONVERGENT B0, `(.L_x_76) ;  /* 0x000000e000007945 */ /* 0x000fe20003800200 */
[----:B------:R-:W1:Y:S01]  /*0080*/  LDCU.64 UR8, c[0x0][0x358] ;  /* 0x00006b00ff0877ac */ /* 0x000e620008000a00 */
[C---:B0-----:R-:W-:Y:S02]  /*0090*/  ISETP.GE.AND P0, PT, R7.reuse, UR5, PT ;  /* 0x0000000507007c0c */ /* 0x041fe4000bf06270 */
[----:B------:R-:W-:-:S11]  /*00a0*/  ISETP.NE.AND P1, PT, R7, RZ, PT ;  /* 0x000000ff0700720c */ /* 0x000fd60003f25270 */
[----:B-1----:R-:W-:Y:S05]  /*00b0*/  @P0 BRA `(.L_x_77) ;  /* 0x0000000000240947 */ /* 0x002fea0003800000 */
[----:B------:R-:W0:Y:S01]  /*00c0*/  LDC R6, c[0x0][0x360] ;  /* 0x0000d800ff067b82 */ /* 0x000e220000000800 */
[----:B------:R-:W-:-:S07]  /*00d0*/  IMAD.MOV.U32 R9, RZ, RZ, 0x7fc00000 ;  /* 0x7fc00000ff097424 */ /* 0x000fce00078e00ff */
[----:B------:R-:W1:Y:S02]  /*00e0*/  LDC.64 R4, c[0x0][0x3a8] ;  /* 0x0000ea00ff047b82 */ /* 0x000e640000000a00 */
.L_x_78:
[----:B--2---:R-:W-:Y:S02]  /*00f0*/  IMAD R3, R7, UR4, R0 ;  /* 0x0000000407037c24 */ /* 0x004fe4000f8e0200 */
[----:B0-----:R-:W-:Y:S02]  /*0100*/  IMAD.IADD R7, R6, 0x1, R7 ;  /* 0x0000000106077824 */ /* 0x001fe400078e0207 */
[----:B-1----:R-:W-:-:S03]  /*0110*/  IMAD.WIDE R2, R3, 0x4, R4 ;  /* 0x0000000403027825 */ /* 0x002fc600078e0204 */
[----:B------:R-:W-:Y:S02]  /*0120*/  ISETP.GE.AND P0, PT, R7, UR5, PT ;  /* 0x0000000507007c0c */ /* 0x000fe4000bf06270 */
[----:B------:R2:W-:Y:S11]  /*0130*/  STG.E desc[UR8][R2.64], R9 ;  /* 0x0000000902007986 */ /* 0x0005f6000c101908 */
[----:B------:R-:W-:Y:S05]  /*0140*/  @!P0 BRA `(.L_x_78) ;  /* 0xfffffffc00e88947 */ /* 0x000fea000383ffff */
.L_x_77:
[----:B------:R-:W-:Y:S05]  /*0150*/  BSYNC.RECONVERGENT B0 ;  /* 0x0000000000007941 */ /* 0x000fea0003800200 */
.L_x_76:
[----:B------:R-:W-:Y:S06]  /*0160*/  BAR.SYNC.DEFER_BLOCKING 0x0 ;  /* 0x0000000000007b1d */ /* 0x000fec0000010000 */
[----:B------:R-:W-:Y:S05]  /*0170*/  @P1 EXIT ;  /* 0x000000000000194d */ /* 0x000fea0003800000 */
[----:B------:R-:W2:Y:S02]  /*0180*/  LDC.64 R4, c[0x0][0x390] ;  /* 0x0000e400ff047b82 */ /* 0x000ea40000000a00 */
[----:B--2---:R-:W-:-:S04]  /*0190*/  VIMNMX R2, PT, PT, R4, R5, PT ;  /* 0x0000000504027248 */ /* 0x004fc80003fe0100 */
[----:B------:R-:W-:-:S13]  /*01a0*/  ISETP.GE.AND P0, PT, R2, 0x1, PT ;  /* 0x000000010200780c */ /* 0x000fda0003f06270 */
[----:B------:R-:W-:Y:S05]  /*01b0*/  @!P0 EXIT ;  /* 0x000000000000894d */ /* 0x000fea0003800000 */
[----:B------:R-:W0:Y:S02]  /*01c0*/  LDC.64 R2, c[0x0][0x3a0] ;  /* 0x0000e800ff027b82 */ /* 0x000e240000000a00 */
[----:B0-----:R-:W-:-:S06]  /*01d0*/  IMAD.WIDE.U32 R2, R0, 0x4, R2 ;  /* 0x0000000400027825 */ /* 0x001fcc00078e0002 */
[----:B------:R-:W2:Y:S02]  /*01e0*/  LDG.E.CONSTANT R2, desc[UR8][R2.64] ;  /* 0x0000000802027981 */ /* 0x000ea4000c1e9900 */
[----:B--2---:R-:W-:-:S04]  /*01f0*/  ISETP.GE.AND P0, PT, R2, UR5, PT ;  /* 0x0000000502007c0c */ /* 0x004fc8000bf06270 */
[----:B------:R-:W-:-:S13]  /*0200*/  ISETP.LT.OR P0, PT, R2, RZ, P0 ;  /* 0x000000ff0200720c */ /* 0x000fda0000701670 */
[----:B------:R-:W-:Y:S05]  /*0210*/  @P0 EXIT ;  /* 0x000000000000094d */ /* 0x000fea0003800000 */
[----:B------:R-:W0:Y:S01]  /*0220*/  LDC.U8 R5, c[0x0][0x398] ;  /* 0x0000e600ff057b82 */ /* 0x000e220000000000 */
[----:B------:R-:W-:-:S04]  /*0230*/  IADD3 R3, PT, PT, -R2, UR5, RZ ;  /* 0x0000000502037c10 */ /* 0x000fc8000fffe1ff */
[----:B------:R-:W-:Y:S02]  /*0240*/  ISETP.GE.AND P0, PT, R3, R4, PT ;  /* 0x000000040300720c */ /* 0x000fe40003f06270 */
[----:B0-----:R-:W-:-:S13]  /*0250*/  ISETP.EQ.AND P1, PT, R5, RZ, PT ;  /* 0x000000ff0500720c */ /* 0x001fda0003f22270 */
[----:B------:R-:W-:Y:S05]  /*0260*/  @!P0 EXIT P1 ;  /* 0x000000000000894d */ /* 0x000fea0000800000 */
[----:B------:R-:W-:Y:S01]  /*0270*/  IMAD.IADD R7, R2, 0x1, R4 ;  /* 0x0000000102077824 */ /* 0x000fe200078e0204 */
[----:B------:R-:W-:-:S04]  /*0280*/  ISETP.NE.AND P2, PT, R5, RZ, PT ;  /* 0x000000ff0500720c */ /* 0x000fc80003f45270 */
[----:B------:R-:W-:-:S04]  /*0290*/  IADD3 R3, PT, PT, R7, -0x1, RZ ;  /* 0xffffffff07037810 */ /* 0x000fc80007ffe0ff */
[----:B------:R-:W-:-:S04]  /*02a0*/  SEL R3, R2, R3, P2 ;  /* 0x0000000302037207 */ /* 0x000fc80001000000 */
[----:B------:R-:W-:-:S13]  /*02b0*/  ISETP.GE.AND P0, PT, R3, UR5, PT ;  /* 0x0000000503007c0c */ /* 0x000fda000bf06270 */
[----:B------:R-:W-:Y:S05]  /*02c0*/  @P0 EXIT ;  /* 0x000000000000094d */ /* 0x000fea0003800000 */
[----:B------:R-:W-:Y:S01]  /*02d0*/  I2FP.F32.U32 R4, R4 ;  /* 0x0000000400047245 */ /* 0x000fe20000201000 */
        /* <DEDUP_REMOVED lines=12> */
[----:B------:R-:W-:Y:S05]  /*03a0*/  CALL.REL.NOINC `($__internal_5_$__cuda_sm3x_div_rn_noftz_f32_slowpath) ;  /* 0x0000001400e07944 */ /* 0x000fea0003c00000 */
[----:B------:R-:W-:-:S07]  /*03b0*/  IMAD.MOV.U32 R4, RZ, RZ, R8 ;  /* 0x000000ffff047224 */ /* 0x000fce00078e0008 */
.L_x_79:
[----:B------:R-:W0:Y:S01]  /*03c0*/  LDCU UR5, c[0x0][0x394] ;  /* 0x00007280ff0577ac */ /* 0x000e220008000800 */
[----:B------:R1:W2:Y:S01]  /*03d0*/  F2F.F64.F32 R12, R4 ;  /* 0x00000004000c7310 */ /* 0x0002a20000201800 */
[----:B------:R-:W3:Y:S01]  /*03e0*/  LDCU.U8 UR10, c[0x0][0x399] ;  /* 0x00007320ff0a77ac */ /* 0x000ee20008000000 */
[----:B0-----:R-:W-:Y:S01]  /*03f0*/  UIADD3 UR4, UPT, UPT, -UR5, 0x1, URZ ;  /* 0x0000000105047890 */ /* 0x001fe2000fffe1ff */
[----:B-12---:R-:W-:Y:S11]  /*0400*/  @P2 BRA `(.L_x_80) ;  /* 0x0000000800d82947 */ /* 0x006ff60003800000 */
[----:B------:R-:W0:Y:S01]  /*0410*/  LDCU UR7, c[0x0][0x38c] ;  /* 0x00007180ff0777ac */ /* 0x000e220008000800 */
[----:B------:R-:W-:Y:S01]  /*0420*/  IMAD.MOV.U32 R17, RZ, RZ, RZ ;  /* 0x000000ffff117224 */ /* 0x000fe200078e00ff */
[----:B------:R-:W-:Y:S01]  /*0430*/  PRMT R16, RZ, 0x7610, R16 ;  /* 0x00007610ff107816 */ /* 0x000fe20000000010 */
[----:B------:R-:W-:Y:S01]  /*0440*/  IMAD.MOV.U32 R6, RZ, RZ, RZ ;  /* 0x000000ffff067224 */ /* 0x000fe200078e00ff */
        /* <DEDUP_REMOVED lines=11> */
.L_x_89:
[----:B0-----:R-:W0:Y:S01]  /*0500*/  LDC.64 R14, c[0x0][0x380] ;  /* 0x0000e000ff0e7b82 */ /* 0x001e220000000a00 */
[----:B------:R-:W1:Y:S02]  /*0510*/  LDCU UR5, c[0x0][0x388] ;  /* 0x00007100ff0577ac */ /* 0x000e640008000800 */
[----:B-1----:R-:W-:-:S04]  /*0520*/  IMAD R10, R5, UR5, R0 ;  /* 0x00000005050a7c24 */ /* 0x002fc8000f8e0200 */
[----:B0-----:R-:W-:-:S05]  /*0530*/  IMAD.WIDE R14, R10, 0x4, R14 ;  /* 0x000000040a0e7825 */ /* 0x001fca00078e020e */
[----:B------:R-:W2:Y:S01]  /*0540*/  LDG.E.CONSTANT R22, desc[UR8][R14.64] ;  /* 0x000000080e167981 */ /* 0x000ea2000c1e9900 */
[----:B------:R-:W-:Y:S01]  /*0550*/  ISETP.NE.AND P0, PT, R5, R2, PT ;  /* 0x000000020500720c */ /* 0x000fe20003f05270 */
[----:B------:R-:W-:Y:S02]  /*0560*/  HFMA2 R11, -RZ, RZ, 0, 0 ;  /* 0x00000000ff0b7431 */ /* 0x000fe400000001ff */
[----:B------:R-:W-:Y:S02]  /*0570*/  IMAD.MOV.U32 R18, RZ, RZ, RZ ;  /* 0x000000ffff127224 */ /* 0x000fe400078e00ff */
[--C-:B--2---:R-:W-:Y:S02]  /*0580*/  IMAD.MOV.U32 R19, RZ, RZ, R22.reuse ;  /* 0x000000ffff137224 */ /* 0x104fe400078e0016 */
[----:B------:R-:W-:-:S06]  /*0590*/  IMAD.MOV.U32 R20, RZ, RZ, R22 ;  /* 0x000000ffff147224 */ /* 0x000fcc00078e0016 */
[----:B------:R-:W-:Y:S05]  /*05a0*/  @!P0 BRA `(.L_x_81) ;  /* 0x00000000009c8947 */ /* 0x000fea0003800000 */
[----:B------:R-:W-:-:S13]  /*05b0*/  ISETP.GE.AND P0, PT, R5, R7, PT ;  /* 0x000000070500720c */ /* 0x000fda0003f06270 */
[----:B------:R-:W-:Y:S05]  /*05c0*/  @P0 BRA `(.L_x_82) ;  /* 0x0000000000680947 */ /* 0x000fea0003800000 */
[----:B------:R-:W-:Y:S01]  /*05d0*/  FSETP.NE.AND P0, PT, |R22|, +INF , PT ;  /* 0x7f8000001600780b */ /* 0x000fe20003f05200 */
[--C-:B------:R-:W-:Y:S01]  /*05e0*/  IMAD.MOV.U32 R19, RZ, RZ, R23.reuse ;  /* 0x000000ffff137224 */ /* 0x100fe200078e0017 */
[----:B------:R-:W-:Y:S01]  /*05f0*/  MOV R18, R21 ;  /* 0x0000001500127202 */ /* 0x000fe20000000f00 */
[----:B------:R-:W-:-:S10]  /*0600*/  IMAD.MOV.U32 R20, RZ, RZ, R23 ;  /* 0x000000ffff147224 */ /* 0x000fd400078e0017 */
[----:B------:R-:W-:Y:S05]  /*0610*/  @!P0 BRA `(.L_x_81) ;  /* 0x0000000000808947 */ /* 0x000fea0003800000 */
[----:B------:R-:W-:-:S04]  /*0620*/  IADD3 R14, PT, PT, R5, 0x1, -R2 ;  /* 0x00000001050e7810 */ /* 0x000fc80007ffe802 */
[----:B------:R-:W-:-:S05]  /*0630*/  I2FP.F32.S32 R19, R14 ;  /* 0x0000000e00137245 */ /* 0x000fca0000201400 */
[----:B------:R-:W-:-:S05]  /*0640*/  VIADD R14, R19, 0x1800000 ;  /* 0x01800000130e7836 */ /* 0x000fca0000000000 */
[----:B------:R-:W-:-:S04]  /*0650*/  LOP3.LUT R14, R14, 0x7f800000, RZ, 0xc0, !PT ;  /* 0x7f8000000e0e7812 */ /* 0x000fc800078ec0ff */
[----:B------:R-:W-:-:S13]  /*0660*/  ISETP.GT.U32.AND P0, PT, R14, 0x1ffffff, PT ;  /* 0x01ffffff0e00780c */ /* 0x000fda0003f04070 */
[----:B------:R-:W-:Y:S05]  /*0670*/  @P0 BRA `(.L_x_83) ;  /* 0x0000000000100947 */ /* 0x000fea0003800000 */
[----:B------:R-:W-:-:S07]  /*0680*/  MOV R18, 0x6a0 ;  /* 0x000006a000127802 */ /* 0x000fce0000000f00 */
[----:B---3--:R-:W-:Y:S05]  /*0690*/  CALL.REL.NOINC `($__internal_4_$__cuda_sm20_rcp_rn_f32_slowpath) ;  /* 0x00000010004c7944 */ /* 0x008fea0003c00000 */
[----:B------:R-:W-:Y:S01]  /*06a0*/  MOV R14, R19 ;  /* 0x00000013000e7202 */ /* 0x000fe20000000f00 */
[----:B------:R-:W-:Y:S06]  /*06b0*/  BRA `(.L_x_84) ;  /* 0x0000000000107947 */ /* 0x000fec0003800000 */
.L_x_83:
[----:B------:R-:W0:Y:S02]  /*06c0*/  MUFU.RCP R14, R19 ;  /* 0x00000013000e7308 */ /* 0x000e240000001000 */
[----:B0-----:R-:W-:-:S04]  /*06d0*/  FFMA R15, R19, R14, -1 ;  /* 0xbf800000130f7423 */ /* 0x001fc8000000000e */
[----:B------:R-:W-:-:S04]  /*06e0*/  FADD.FTZ R15, -R15, -RZ ;  /* 0x800000ff0f0f7221 */ /* 0x000fc80000010100 */
[----:B------:R-:W-:-:S07]  /*06f0*/  FFMA R14, R14, R15, R14 ;  /* 0x0000000f0e0e7223 */ /* 0x000fce000000000e */
.L_x_84:
[----:B------:R-:W-:-:S04]  /*0700*/  FADD R22, R22, -R23 ;  /* 0x8000001716167221 */ /* 0x000fc80000000000 */
[----:B------:R-:W-:-:S04]  /*0710*/  FFMA R14, R22, R14, -R21 ;  /* 0x0000000e160e7223 */ /* 0x000fc80000000815 */
[----:B------:R-:W-:-:S04]  /*0720*/  FADD R20, R14, R23 ;  /* 0x000000170e147221 */ /* 0x000fc80000000000 */
[----:B------:R-:W-:Y:S01]  /*0730*/  FADD R15, R20, -R23 ;  /* 0x80000017140f7221 */ /* 0x000fe20000000000 */
[----:B------:R-:W-:-:S03]  /*0740*/  IMAD.MOV.U32 R19, RZ, RZ, R20 ;  /* 0x000000ffff137224 */ /* 0x000fc600078e0014 */
[----:B------:R-:W-:Y:S01]  /*0750*/  FADD R18, -R14, R15 ;  /* 0x0000000f0e127221 */ /* 0x000fe20000000100 */
[----:B------:R-:W-:Y:S06]  /*0760*/  BRA `(.L_x_81) ;  /* 0x00000000002c7947 */ /* 0x000fec0003800000 */
.L_x_82:
[----:B------:R-:W-:Y:S01]  /*0770*/  FSETP.NE.AND P0, PT, |R22|, +INF , PT ;  /* 0x7f8000001600780b */ /* 0x000fe20003f05200 */
[----:B------:R-:W-:Y:S01]  /*0780*/  IMAD.MOV.U32 R20, RZ, RZ, R25 ;  /* 0x000000ffff147224 */ /* 0x000fe200078e0019 */
[----:B------:R-:W-:Y:S01]  /*0790*/  MOV R18, R21 ;  /* 0x0000001500127202 */ /* 0x000fe20000000f00 */
[----:B------:R-:W-:-:S10]  /*07a0*/  IMAD.MOV.U32 R19, RZ, RZ, R23 ;  /* 0x000000ffff137224 */ /* 0x000fd400078e0017 */
[----:B------:R-:W-:-:S04]  /*07b0*/  @P0 FADD R11, R22, -R25 ;  /* 0x80000019160b0221 */ /* 0x000fc80000000000 */
[----:B------:R-:W-:-:S04]  /*07c0*/  @P0 FFMA R11, R11, R4, RZ ;  /* 0x000000040b0b0223 */ /* 0x000fc800000000ff */
[--C-:B------:R-:W-:Y:S01]  /*07d0*/  @P0 FADD R14, R11, -R24.reuse ;  /* 0x800000180b0e0221 */ /* 0x100fe20000000000 */
[----:B------:R-:W-:-:S03]  /*07e0*/  IMAD.MOV.U32 R11, RZ, RZ, R24 ;  /* 0x000000ffff0b7224 */ /* 0x000fc600078e0018 */
[----:B------:R-:W-:-:S04]  /*07f0*/  @P0 FADD R20, R14, R25 ;  /* 0x000000190e140221 */ /* 0x000fc80000000000 */
[----:B------:R-:W-:-:S04]  /*0800*/  @P0 FADD R15, R20, -R25 ;  /* 0x80000019140f0221 */ /* 0x000fc80000000000 */
[----:B------:R-:W-:-:S07]  /*0810*/  @P0 FADD R11, -R14, R15 ;  /* 0x0000000f0e0b0221 */ /* 0x000fce0000000100 */
.L_x_81:
[----:B------:R-:W-:-:S13]  /*0820*/  ISETP.GE.AND P0, PT, R5, R3, PT ;  /* 0x000000030500720c */ /* 0x000fda0003f06270 */
[----:B------:R-:W-:Y:S05]  /*0830*/  @!P0 BRA `(.L_x_85) ;  /* 0x0000000400a88947 */ /* 0x000fea0003800000 */
[C---:B------:R-:W-:Y:S01]  /*0840*/  ISETP.GT.AND P0, PT, R5.reuse, RZ, PT ;  /* 0x000000ff0500720c */ /* 0x040fe20003f04270 */
[----:B------:R-:W0:Y:S01]  /*0850*/  LDC.64 R14, c[0x0][0x380] ;  /* 0x0000e000ff0e7b82 */ /* 0x000e220000000a00 */
[----:B------:R-:W1:Y:S01]  /*0860*/  LDCU UR5, c[0x0][0x388] ;  /* 0x00007100ff0577ac */ /* 0x000e620008000800 */
[----:B------:R-:W-:Y:S01]  /*0870*/  VIADD R21, R5, 0xffffffff ;  /* 0xffffffff05157836 */ /* 0x000fe20000000000 */
[----:B---3--:R-:W-:Y:S01]  /*0880*/  ISETP.NE.AND P0, PT, RZ, UR10, P0 ;  /* 0x0000000aff007c0c */ /* 0x008fe20008705270 */
        /* <DEDUP_REMOVED lines=44> */
.L_x_86:
[----:B------:R-:W-:Y:S05]  /*0b50*/  BRA.U !UP1, `(.L_x_87) ;  /* 0x0000000109b07547 */ /* 0x000fea000b800000 */
.L_x_88:
        /* <DEDUP_REMOVED lines=44> */
.L_x_87:
[----:B------:R-:W0:Y:S01]  /*0e20*/  LDC.64 R14, c[0x0][0x3a8] ;  /* 0x0000ea00ff0e7b82 */ /* 0x000e220000000a00 */
[----:B------:R-:W-:Y:S01]  /*0e30*/  FADD R16, -R22, R20 ;  /* 0x0000001416107221 */ /* 0x000fe20000000100 */
[----:B------:R-:W-:-:S03]  /*0e40*/  FSEL R6, R6, RZ, P0 ;  /* 0x000000ff06067208 */ /* 0x000fc60000000000 */
[----:B------:R-:W-:Y:S01]  /*0e50*/  FFMA R23, R23, R26, R16 ;  /* 0x0000001a17177223 */ /* 0x000fe20000000010 */
[----:B------:R-:W-:-:S03]  /*0e60*/  MOV R16, 0x1 ;  /* 0x0000000100107802 */ /* 0x000fc60000000f00 */
[----:B------:R-:W-:-:S04]  /*0e70*/  FFMA R23, R23, R4, RZ ;  /* 0x0000000417177223 */ /* 0x000fc800000000ff */
[----:B------:R-:W-:-:S04]  /*0e80*/  FADD R23, -R6, R23 ;  /* 0x0000001706177221 */ /* 0x000fc80000000100 */
[----:B------:R-:W-:-:S04]  /*0e90*/  FADD R17, R22, R23 ;  /* 0x0000001716117221 */ /* 0x000fc80000000000 */
[----:B------:R-:W-:Y:S01]  /*0ea0*/  FADD R6, -R22, R17 ;  /* 0x0000001116067221 */ /* 0x000fe20000000100 */
[----:B0-----:R-:W-:-:S04]  /*0eb0*/  IMAD.WIDE.U32 R14, R10, 0x4, R14 ;  /* 0x000000040a0e7825 */ /* 0x001fc800078e000e */
[----:B------:R-:W-:Y:S01]  /*0ec0*/  FADD R6, -R23, R6 ;  /* 0x0000000617067221 */ /* 0x000fe20000000100 */
[----:B------:R0:W-:Y:S06]  /*0ed0*/  STG.E desc[UR8][R14.64], R17 ;  /* 0x000000110e007986 */ /* 0x0001ec000c101908 */
.L_x_85:
[----:B------:R-:W1:Y:S01]  /*0ee0*/  LDCU UR5, c[0x0][0x38c] ;  /* 0x00007180ff0577ac */ /* 0x000e620008000800 */
[----:B------:R-:W-:Y:S01]  /*0ef0*/  VIADD R5, R5, 0x1 ;  /* 0x0000000105057836 */ /* 0x000fe20000000000 */
[----:B------:R-:W-:Y:S01]  /*0f00*/  MOV R25, R20 ;  /* 0x0000001400197202 */ /* 0x000fe20000000f00 */
[----:B------:R-:W-:Y:S02]  /*0f10*/  IMAD.MOV.U32 R23, RZ, RZ, R19 ;  /* 0x000000ffff177224 */ /* 0x000fe400078e0013 */
[----:B------:R-:W-:Y:S02]  /*0f20*/  IMAD.MOV.U32 R21, RZ, RZ, R18 ;  /* 0x000000ffff157224 */ /* 0x000fe400078e0012 */
[----:B------:R-:W-:Y:S01]  /*0f30*/  IMAD.MOV.U32 R24, RZ, RZ, R11 ;  /* 0x000000ffff187224 */ /* 0x000fe200078e000b */
[----:B-1----:R-:W-:-:S13]  /*0f40*/  ISETP.NE.AND P0, PT, R5, UR5, PT ;  /* 0x0000000505007c0c */ /* 0x002fda000bf05270 */
[----:B------:R-:W-:Y:S05]  /*0f50*/  @P0 BRA `(.L_x_89) ;  /* 0xfffffff400680947 */ /* 0x000fea000383ffff */
[----:B---3--:R-:W-:Y:S05]  /*0f60*/  EXIT ;  /* 0x000000000000794d */ /* 0x008fea0003800000 */
.L_x_80:
[----:B------:R-:W-:Y:S01]  /*0f70*/  UIADD3 UR7, UPT, UPT, -UR5, URZ, URZ ;  /* 0x000000ff05077290 */ /* 0x000fe2000fffe1ff */
[----:B------:R-:W-:Y:S01]  /*0f80*/  I2FP.F32.S32 R8, UR4 ;  /* 0x0000000400087c45 */ /* 0x000fe20008201400 */
[----:B------:R-:W-:Y:S01]  /*0f90*/  UIADD3 UR11, UPT, UPT, -UR5, 0x2, URZ ;  /* 0x00000002050b7890 */ /* 0x000fe2000fffe1ff */
[----:B------:R-:W-:Y:S01]  /*0fa0*/  IMAD.MOV.U32 R22, RZ, RZ, RZ ;  /* 0x000000ffff167224 */ /* 0x000fe200078e00ff */
[----:B------:R-:W-:Y:S01]  /*0fb0*/  PRMT R14, RZ, 0x7610, R14 ;  /* 0x00007610ff0e7816 */ /* 0x000fe2000000000e */
[----:B------:R-:W-:Y:S01]  /*0fc0*/  IMAD.MOV.U32 R5, RZ, RZ, RZ ;  /* 0x000000ffff057224 */ /* 0x000fe200078e00ff */
[----:B------:R-:W-:Y:S02]  /*0fd0*/  I2FP.F32.S32 R9, UR7 ;  /* 0x0000000700097c45 */ /* 0x000fe40008201400 */
[----:B------:R-:W-:Y:S02]  /*0fe0*/  CS2R R6, SRZ ;  /* 0x0000000000067805 */ /* 0x000fe4000001ff00 */
[----:B------:R-:W-:Y:S01]  /*0ff0*/  I2FP.F32.S32 R10, UR11 ;  /* 0x0000000b000a7c45 */ /* 0x000fe20008201400 */
[----:B------:R-:W-:Y:S01]  /*1000*/  FMUL R8, R8, 0.10000000149011611938 ;  /* 0x3dcccccd08087820 */ /* 0x000fe20000400000 */
[----:B------:R-:W-:Y:S01]  /*1010*/  UIADD3 UR6, UPT, UPT, -UR5, 0x3, URZ ;  /* 0x0000000305067890 */ /* 0x000fe2000fffe1ff */
[----:B------:R-:W-:-:S02]  /*1020*/  FMUL R9, R9, 0.10000000149011611938 ;  /* 0x3dcccccd09097820 */ /* 0x000fc40000400000 */
[----:B------:R-:W-:-:S09]  /*1030*/  FMUL R10, R10, 0.10000000149011611938 ;  /* 0x3dcccccd0a0a7820 */ /* 0x000fd20000400000 */
.L_x_94:
[----:B0-----:R-:W0:Y:S01]  /*1040*/  LDC.64 R16, c[0x0][0x380] ;  /* 0x0000e000ff107b82 */ /* 0x001e220000000a00 */
[----:B------:R-:W1:Y:S02]  /*1050*/  LDCU UR5, c[0x0][0x388] ;  /* 0x00007100ff0577ac */ /* 0x000e640008000800 */
[----:B-1----:R-:W-:-:S04]  /*1060*/  IMAD R11, R2, UR5, R0 ;  /* 0x00000005020b7c24 */ /* 0x002fc8000f8e0200 */
[----:B0-----:R-:W-:-:S06]  /*1070*/  IMAD.WIDE R18, R11, 0x4, R16 ;  /* 0x000000040b127825 */ /* 0x001fcc00078e0210 */
[----:B------:R-:W2:Y:S01]  /*1080*/  LDG.E.CONSTANT R19, desc[UR8][R18.64] ;  /* 0x0000000812137981 */ /* 0x000ea2000c1e9900 */
[----:B------:R-:W-:Y:S02]  /*1090*/  ISETP.GE.AND P1, PT, R2, R3, PT ;  /* 0x000000030200720c */ /* 0x000fe40003f26270 */
[----:B--2---:R-:W-:-:S13]  /*10a0*/  FSETP.NE.AND P0, PT, |R19|, +INF , PT ;  /* 0x7f8000001300780b */ /* 0x004fda0003f05200 */
[----:B------:R-:W-:-:S04]  /*10b0*/  @P0 FADD R15, -R6, R19 ;  /* 0x00000013060f0221 */ /* 0x000fc80000000100 */
[----:B------:R-:W-:-:S04]  /*10c0*/  @P0 FFMA R20, R15, R4, RZ ;  /* 0x000000040f140223 */ /* 0x000fc800000000ff */
[----:B------:R-:W-:-:S04]  /*10d0*/  @P0 FADD R15, -R7, R20 ;  /* 0x00000014070f0221 */ /* 0x000fc80000000100 */
[----:B------:R-:W-:-:S04]  /*10e0*/  @P0 FADD R21, R6, R15 ;  /* 0x0000000f06150221 */ /* 0x000fc80000000000 */
[----:B------:R-:W-:Y:S01]  /*10f0*/  @P0 FADD R20, -R6, R21 ;  /* 0x0000001506140221 */ /* 0x000fe20000000100 */
[----:B------:R-:W-:-:S03]  /*1100*/  @P0 MOV R6, R21 ;  /* 0x0000001500060202 */ /* 0x000fc60000000f00 */
[----:B------:R-:W-:Y:S01]  /*1110*/  @P0 FADD R7, -R15, R20 ;  /* 0x000000140f070221 */ /* 0x000fe20000000100 */
[----:B------:R-:W-:Y:S06]  /*1120*/  @!P1 BRA `(.L_x_90) ;  /* 0x0000000400949947 */ /* 0x000fec0003800000 */
[C---:B------:R-:W-:Y:S01]  /*1130*/  ISETP.GT.AND P0, PT, R2.reuse, RZ, PT ;  /* 0x000000ff0200720c */ /* 0x040fe20003f04270 */
[----:B------:R-:W-:Y:S02]  /*1140*/  VIADD R15, R2, 0xffffffff ;  /* 0xffffffff020f7836 */ /* 0x000fe40000000000 */
[----:B------:R-:W-:Y:S01]  /*1150*/  FADD R26, -R4, 1 ;  /* 0x3f800000041a7421 */ /* 0x000fe20000000100 */
[----:B------:R-:W0:Y:S01]  /*1160*/  LDCU UR11, c[0x0][0x394] ;  /* 0x00007280ff0b77ac */ /* 0x000e220008000800 */
[----:B---3--:R-:W-:-:S13]  /*1170*/  ISETP.NE.AND P0, PT, RZ, UR10, P0 ;  /* 0x0000000aff007c0c */ /* 0x008fda0008705270 */
[----:B------:R-:W-:-:S04]  /*1180*/  @!P0 IMAD.MOV R15, RZ, RZ, R2 ;  /* 0x000000ffff0f8224 */ /* 0x000fc800078e0202 */
        /* <DEDUP_REMOVED lines=39> */
.L_x_91:
[----:B------:R-:W-:Y:S05]  /*1400*/  BRA.U !UP1, `(.L_x_92) ;  /* 0x0000000109b07547 */ /* 0x000fea000b800000 */
.L_x_93:
        /* <DEDUP_REMOVED lines=44> */
.L_x_92:
[----:B------:R-:W-:Y:S01]  /*16d0*/  FADD R15, R6, -R21 ;  /* 0x80000015060f7221 */ /* 0x000fe20000000000 */
[----:B------:R-:W-:Y:S01]  /*16e0*/  FSEL R18, R5, RZ, P0 ;  /* 0x000000ff05127208 */ /* 0x000fe20000000000 */
[----:B0-----:R-:W-:-:S04]  /*16f0*/  IMAD.WIDE.U32 R16, R11, 0x4, R16 ;  /* 0x000000040b107825 */ /* 0x001fc800078e0010 */
        /* <DEDUP_REMOVED lines=8> */
.L_x_90:
[----:B------:R-:W1:Y:S01]  /*1780*/  LDCU UR5, c[0x0][0x38c] ;  /* 0x00007180ff0577ac */ /* 0x000e620008000800 */
[----:B------:R-:W-:-:S04]  /*1790*/  IADD3 R2, PT, PT, R2, 0x1, RZ ;  /* 0x0000000102027810 */ /* 0x000fc80007ffe0ff */
[----:B-1----:R-:W-:-:S13]  /*17a0*/  ISETP.NE.AND P0, PT, R2, UR5, PT ;  /* 0x0000000502007c0c */ /* 0x002fda000bf05270 */
[----:B---3--:R-:W-:Y:S05]  /*17b0*/  @!P0 EXIT ;  /* 0x000000000000894d */ /* 0x008fea0003800000 */
[----:B------:R-:W-:Y:S05]  /*17c0*/  BRA `(.L_x_94) ;  /* 0xfffffff8001c7947 */ /* 0x000fea000383ffff */
        .weak           $__internal_4_$__cuda_sm20_rcp_rn_f32_slowpath
        .type           $__internal_4_$__cuda_sm20_rcp_rn_f32_slowpath,@function
        .size           $__internal_4_$__cuda_sm20_rcp_rn_f32_slowpath,($__internal_5_$__cuda_sm3x_div_rn_noftz_f32_slowpath - $__internal_4_$__cuda_sm20_rcp_rn_f32_slowpath)
$__internal_4_$__cuda_sm20_rcp_rn_f32_slowpath:
[----:B------:R-:W-:Y:S02]  /*17d0*/  IMAD.SHL.U32 R15, R19, 0x2, RZ ;  /* 0x00000002130f7824 */ /* 0x000fe400078e00ff */
[----:B------:R-:W-:-:S03]  /*17e0*/  IMAD.MOV.U32 R14, RZ, RZ, R19 ;  /* 0x000000ffff0e7224 */ /* 0x000fc600078e0013 */
[----:B------:R-:W-:-:S04]  /*17f0*/  SHF.R.U32.HI R15, RZ, 0x18, R15 ;  /* 0x00000018ff0f7819 */ /* 0x000fc8000001160f */
[----:B------:R-:W-:-:S13]  /*1800*/  ISETP.NE.U32.AND P0, PT, R15, RZ, PT ;  /* 0x000000ff0f00720c */ /* 0x000fda0003f05070 */
[----:B------:R-:W-:Y:S05]  /*1810*/  @P0 BRA `(.L_x_95) ;  /* 0x00000000002c0947 */ /* 0x000fea0003800000 */
[----:B------:R-:W-:-:S05]  /*1820*/  IMAD.SHL.U32 R15, R14, 0x2, RZ ;  /* 0x000000020e0f7824 */ /* 0x000fca00078e00ff */
[----:B------:R-:W-:-:S13]  /*1830*/  ISETP.NE.AND P0, PT, R15, RZ, PT ;  /* 0x000000ff0f00720c */ /* 0x000fda0003f05270 */
[----:B------:R2:W3:Y:S01]  /*1840*/  @!P0 MUFU.RCP R15, R14 ;  /* 0x0000000e000f8308 */ /* 0x0004e20000001000 */
[----:B------:R-:W-:Y:S05]  /*1850*/  @!P0 BRA `(.L_x_96) ;  /* 0x0000000000a48947 */ /* 0x000fea0003800000 */
[----:B------:R-:W-:-:S04]  /*1860*/  FFMA R19, R14, 1.84467440737095516160e+19, RZ ;  /* 0x5f8000000e137823 */ /* 0x000fc800000000ff */
[----:B--2---:R-:W3:Y:S02]  /*1870*/  MUFU.RCP R14, R19 ;  /* 0x00000013000e7308 */ /* 0x004ee40000001000 */
[----:B---3--:R-:W-:-:S04]  /*1880*/  FFMA R15, R19, R14, -1 ;  /* 0xbf800000130f7423 */ /* 0x008fc8000000000e */
[----:B------:R-:W-:-:S04]  /*1890*/  FADD.FTZ R15, -R15, -RZ ;  /* 0x800000ff0f0f7221 */ /* 0x000fc80000010100 */
[----:B------:R-:W-:-:S04]  /*18a0*/  FFMA R14, R14, R15, R14 ;  /* 0x0000000f0e0e7223 */ /* 0x000fc8000000000e */
[----:B------:R-:W-:Y:S01]  /*18b0*/  FFMA R15, R14, 1.84467440737095516160e+19, RZ ;  /* 0x5f8000000e0f7823 */ /* 0x000fe200000000ff */
[----:B------:R-:W-:Y:S06]  /*18c0*/  BRA `(.L_x_96) ;  /* 0x0000000000887947 */ /* 0x000fec0003800000 */
.L_x_95:
[----:B------:R-:W-:-:S04]  /*18d0*/  IADD3 R19, PT, PT, R15, -0xfd, RZ ;  /* 0xffffff030f137810 */ /* 0x000fc80007ffe0ff */
[----:B------:R-:W-:-:S13]  /*18e0*/  ISETP.GT.U32.AND P0, PT, R19, 0x1, PT ;  /* 0x000000011300780c */ /* 0x000fda0003f04070 */
[----:B------:R-:W-:Y:S05]  /*18f0*/  @P0 BRA `(.L_x_97) ;  /* 0x0000000000780947 */ /* 0x000fea0003800000 */
[----:B------:R-:W-:Y:S01]  /*1900*/  LOP3.LUT R20, R14, 0x7fffff, RZ, 0xc0, !PT ;  /* 0x007fffff0e147812 */ /* 0x000fe200078ec0ff */
[----:B------:R-:W-:Y:S01]  /*1910*/  IMAD.MOV.U32 R28, RZ, RZ, 0x3 ;  /* 0x00000003ff1c7424 */ /* 0x000fe200078e00ff */
[----:B------:R-:W-:Y:S02]  /*1920*/  IADD3 R15, PT, PT, R15, -0xfc, RZ ;  /* 0xffffff040f0f7810 */ /* 0x000fe40007ffe0ff */
        /* <DEDUP_REMOVED lines=20> */
[----:B------:R-:W-:-:S05]  /*1a70*/  SEL R19, RZ, 0x1, !P0 ;  /* 0x00000001ff137807 */ /* 0x000fca0004000000 */
[----:B------:R-:W-:-:S05]  /*1a80*/  IMAD.MOV R19, RZ, RZ, -R19 ;  /* 0x000000ffff137224 */ /* 0x000fca00078e0a13 */
[----:B------:R-:W-:-:S13]  /*1a90*/  ISETP.GE.AND P0, PT, R19, RZ, PT ;  /* 0x000000ff1300720c */ /* 0x000fda0003f06270 */
[----:B------:R-:W-:-:S04]  /*1aa0*/  @!P0 VIADD R15, R15, 0x1 ;  /* 0x000000010f0f8836 */ /* 0x000fc80000000000 */
[----:B------:R-:W-:-:S05]  /*1ab0*/  @!P1 IMAD.SHL.U32 R15, R15, 0x2, RZ ;  /* 0x000000020f0f9824 */ /* 0x000fca00078e00ff */
[----:B------:R-:W-:Y:S01]  /*1ac0*/  LOP3.LUT R15, R15, 0x80000000, R14, 0xf8, !PT ;  /* 0x800000000f0f7812 */ /* 0x000fe200078ef80e */
[----:B------:R-:W-:Y:S06]  /*1ad0*/  BRA `(.L_x_96) ;  /* 0x0000000000047947 */ /* 0x000fec0003800000 */
.L_x_97:
[----:B------:R0:W1:Y:S02]  /*1ae0*/  MUFU.RCP R15, R14 ;  /* 0x0000000e000f7308 */ /* 0x0000640000001000 */
.L_x_96:
[----:B-1-3--:R-:W-:Y:S01]  /*1af0*/  IMAD.MOV.U32 R19, RZ, RZ, R15 ;  /* 0x000000ffff137224 */ /* 0x00afe200078e000f */
[----:B0-2---:R-:W-:Y:S01]  /*1b00*/  MOV R14, R18 ;  /* 0x00000012000e7202 */ /* 0x005fe20000000f00 */
[----:B------:R-:W-:-:S04]  /*1b10*/  IMAD.MOV.U32 R15, RZ, RZ, 0x0 ;  /* 0x00000000ff0f7424 */ /* 0x000fc800078e00ff */
[----:B------:R-:W-:Y:S05]  /*1b20*/  RET.REL.NODEC R14 `(ehlers_ecema_many_series_one_param_time_major_f32) ;  /* 0xffffffe40e347950 */ /* 0x000fea0003c3ffff */
        .weak           $__internal_5_$__cuda_sm3x_div_rn_noftz_f32_slowpath
        .type           $__internal_5_$__cuda_sm3x_div_rn_noftz_f32_slowpath,@function
        .size           $__internal_5_$__cuda_sm3x_div_rn_noftz_f32_slowpath,(.L_x_176 - $__internal_5_$__cuda_sm3x_div_rn_noftz_f32_slowpath)
$__internal_5_$__cuda_sm3x_div_rn_noftz_f32_slowpath:
[--C-:B------:R-:W-:Y:S01]  /*1b30*/  SHF.R.U32.HI R4, RZ, 0x17, R5.reuse ;  /* 0x00000017ff047819 */ /* 0x100fe20000011605 */
[----:B------:R-:W-:-:S03]  /*1b40*/  IMAD.MOV.U32 R10, RZ, RZ, R5 ;  /* 0x000000ffff0a7224 */ /* 0x000fc600078e0005 */
[----:B------:R-:W-:-:S05]  /*1b50*/  LOP3.LUT R8, R4, 0xff, RZ, 0xc0, !PT ;  /* 0x000000ff04087812 */ /* 0x000fca00078ec0ff */
[----:B------:R-:W-:-:S05]  /*1b60*/  VIADD R11, R8, 0xffffffff ;  /* 0xffffffff080b7836 */ /* 0x000fca0000000000 */
[----:B------:R-:W-:-:S13]  /*1b70*/  ISETP.GT.U32.AND P0, PT, R11, 0xfd, PT ;  /* 0x000000fd0b00780c */ /* 0x000fda0003f04070 */
[----:B------:R-:W-:Y:S01]  /*1b80*/  @!P0 MOV R9, RZ ;  /* 0x000000ff00098202 */ /* 0x000fe20000000f00 */
[----:B------:R-:W-:Y:S06]  /*1b90*/  @!P0 BRA `(.L_x_98) ;  /* 0x0000000000408947 */ /* 0x000fec0003800000 */
[----:B------:R-:W-:Y:S01]  /*1ba0*/  FSETP.GTU.FTZ.AND P0, PT, |R5|, +INF , PT ;  /* 0x7f8000000500780b */ /* 0x000fe20003f1c200 */
[----:B------:R-:W-:-:S12]  /*1bb0*/  IMAD.MOV.U32 R4, RZ, RZ, R5 ;  /* 0x000000ffff047224 */ /* 0x000fd800078e0005 */
        /* <DEDUP_REMOVED lines=14> */
.L_x_98:
        /* <DEDUP_REMOVED lines=15> */
[----:B------:R-:W-:-:S05]  /*1d90*/  LOP3.LUT R10, R10, 0xff, RZ, 0xc0, !PT ;  /* 0x000000ff0a0a7812 */ /* 0x000fca00078ec0ff */
[----:B------:R-:W-:-:S05]  /*1da0*/  IMAD.IADD R13, R10, 0x1, R8 ;  /* 0x000000010a0d7824 */ /* 0x000fca00078e0208 */
[----:B------:R-:W-:-:S04]  /*1db0*/  IADD3 R9, PT, PT, R13, -0x1, RZ ;  /* 0xffffffff0d097810 */ /* 0x000fc80007ffe0ff */
        /* <DEDUP_REMOVED lines=15> */
[----:B------:R-:W-:Y:S02]  /*1eb0*/  VIADD R11, R13, 0x20 ;  /* 0x000000200d0b7836 */ /* 0x000fe40000000000 */
[----:B------:R-:W-:Y:S01]  /*1ec0*/  LOP3.LUT R10, R10, 0x800000, RZ, 0xfc, !PT ;  /* 0x008000000a0a7812 */ /* 0x000fe200078efcff */
[----:B------:R-:W-:Y:S01]  /*1ed0*/  IMAD.MOV R4, RZ, RZ, -R13 ;  /* 0x000000ffff047224 */ /* 0x000fe200078e0a0d */
[----:B------:R-:W-:-:S02]  /*1ee0*/  FSETP.NEU.FTZ.AND P0, PT, R8, R9, PT ;  /* 0x000000090800720b */ /* 0x000fc40003f1d000 */
[----:B------:R-:W-:Y:S02]  /*1ef0*/  SHF.L.U32 R11, R10, R11, RZ ;  /* 0x0000000b0a0b7219 */ /* 0x000fe400000006ff */
[----:B------:R-:W-:Y:S02]  /*1f00*/  SEL R9, R4, RZ, P3 ;  /* 0x000000ff04097207 */ /* 0x000fe40001800000 */
[----:B------:R-:W-:Y:S02]  /*1f10*/  ISETP.NE.AND P1, PT, R11, RZ, P1 ;  /* 0x000000ff0b00720c */ /* 0x000fe40000f25270 */
[----:B------:R-:W-:Y:S02]  /*1f20*/  SHF.R.U32.HI R9, RZ, R9, R10 ;  /* 0x00000009ff097219 */ /* 0x000fe4000001160a */
[----:B------:R-:W-:Y:S02]  /*1f30*/  PLOP3.LUT P0, PT, P0, P1, PT, 0xf8, 0x8f ;  /* 0x00000000008f781c */ /* 0x000fe40000703f70 */
[----:B------:R-:W-:-:S02]  /*1f40*/  SHF.R.U32.HI R11, RZ, 0x1, R9 ;  /* 0x00000001ff0b7819 */ /* 0x000fc40000011609 */
[----:B------:R-:W-:-:S04]  /*1f50*/  SEL R4, RZ, 0x1, !P0 ;  /* 0x00000001ff047807 */ /* 0x000fc80004000000 */
[----:B------:R-:W-:-:S04]  /*1f60*/  LOP3.LUT R4, R4, 0x1, R11, 0xf8, !PT ;  /* 0x0000000104047812 */ /* 0x000fc800078ef80b */
[----:B------:R-:W-:-:S04]  /*1f70*/  LOP3.LUT R4, R4, R9, RZ, 0xc0, !PT ;  /* 0x0000000904047212 */ /* 0x000fc800078ec0ff */
[----:B------:R-:W-:-:S04]  /*1f80*/  IADD3 R4, PT, PT, R11, R4, RZ ;  /* 0x000000040b047210 */ /* 0x000fc80007ffe0ff */
[----:B------:R-:W-:Y:S01]  /*1f90*/  LOP3.LUT R5, R4, R5, RZ, 0xfc, !PT ;  /* 0x0000000504057212 */ /* 0x000fe200078efcff */
[----:B------:R-:W-:Y:S06]  /*1fa0*/  BRA `(.L_x_105) ;  /* 0x0000000000347947 */ /* 0x000fec0003800000 */
.L_x_104:
[----:B------:R-:W-:-:S04]  /*1fb0*/  LOP3.LUT R5, R5, 0x80000000, RZ, 0xc0, !PT ;  /* 0x8000000005057812 */ /* 0x000fc800078ec0ff */
[----:B------:R-:W-:Y:S01]  /*1fc0*/  LOP3.LUT R5, R5, 0x7f800000, RZ, 0xfc, !PT ;  /* 0x7f80000005057812 */ /* 0x000fe200078efcff */
[----:B------:R-:W-:Y:S06]  /*1fd0*/  BRA `(.L_x_105) ;  /* 0x0000000000287947 */ /* 0x000fec0003800000 */
.L_x_103:
[----:B------:R-:W-:Y:S01]  /*1fe0*/  IMAD R5, R8, 0x800000, R5 ;  /* 0x0080000008057824 */ /* 0x000fe200078e0205 */
[----:B------:R-:W-:Y:S06]  /*1ff0*/  BRA `(.L_x_105) ;  /* 0x0000000000207947 */ /* 0x000fec0003800000 */
.L_x_102:
[----:B------:R-:W-:-:S04]  /*2000*/  LOP3.LUT R5, R10, 0x80000000, R5, 0x48, !PT ;  /* 0x800000000a057812 */ /* 0x000fc800078e4805 */
[----:B------:R-:W-:Y:S01]  /*2010*/  LOP3.LUT R5, R5, 0x7f800000, RZ, 0xfc, !PT ;  /* 0x7f80000005057812 */ /* 0x000fe200078efcff */
[----:B------:R-:W-:Y:S06]  /*2020*/  BRA `(.L_x_105) ;  /* 0x0000000000147947 */ /* 0x000fec0003800000 */
.L_x_101:
[----:B------:R-:W-:Y:S01]  /*2030*/  LOP3.LUT R5, R10, 0x80000000, R5, 0x48, !PT ;  /* 0x800000000a057812 */ /* 0x000fe200078e4805 */
[----:B------:R-:W-:Y:S06]  /*2040*/  BRA `(.L_x_105) ;  /* 0x00000000000c7947 */ /* 0x000fec0003800000 */
.L_x_100:
[----:B------:R-:W0:Y:S01]  /*2050*/  MUFU.RSQ R5, -QNAN ;  /* 0xffc0000000057908 */ /* 0x000e220000001400 */
[----:B------:R-:W-:Y:S05]  /*2060*/  BRA `(.L_x_105) ;  /* 0x0000000000047947 */ /* 0x000fea0003800000 */
.L_x_99:
[----:B------:R-:W-:-:S07]  /*2070*/  FADD.FTZ R5, R4, 2 ;  /* 0x4000000004057421 */ /* 0x000fce0000010000 */
.L_x_105:
[----:B0-----:R-:W-:Y:S01]  /*2080*/  IMAD.MOV.U32 R8, RZ, RZ, R5 ;  /* 0x000000ffff087224 */ /* 0x001fe200078e0005 */
[----:B------:R-:W-:Y:S01]  /*2090*/  MOV R4, R6 ;  /* 0x0000000600047202 */ /* 0x000fe20000000f00 */
[----:B------:R-:W-:-:S04]  /*20a0*/  IMAD.MOV.U32 R5, RZ, RZ, 0x0 ;  /* 0x00000000ff057424 */ /* 0x000fc800078e00ff */
[----:B------:R-:W-:Y:S05]  /*20b0*/  RET.REL.NODEC R4 `(ehlers_ecema_many_series_one_param_time_major_f32) ;  /* 0xffffffdc04d07950 */ /* 0x000fea0003c3ffff */
.L_x_106:
        /* <DEDUP_REMOVED lines=12> */
.L_x_176:


//--------------------- .text.ehlers_ecema_batch_thread_per_combo_f32 --------------------------
	.section	.text.ehlers_ecema_batch_thread_per_combo_f32,"ax",@progbits
	.align	128
        .global         ehlers_ecema_batch_thread_per_combo_f32
        .type           ehlers_ecema_batch_thread_per_combo_f32,@function
        .size           ehlers_ecema_batch_thread_per_combo_f32,(.L_x_178 - ehlers_ecema_batch_thread_per_combo_f32)
        .other          ehlers_ecema_batch_thread_per_combo_f32,@"STO_CUDA_ENTRY STV_DEFAULT"
ehlers_ecema_batch_thread_per_combo_f32:
.text.ehlers_ecema_batch_thread_per_combo_f32:
[----:B------:R-:W-:Y:S01]  /*0000*/  LDC R1, c[0x0][0x37c] ;  /* 0x0000df00ff017b82 */ /* 0x000fe20000000800 */
[----:B------:R-:W0:Y:S07]  /*0010*/  S2R R3, SR_TID.X ;  /* 0x0000000000037919 */ /* 0x000e2e0000002100 */
[----:B------:R-:W0:Y:S01]  /*0020*/  S2UR UR4, SR_CTAID.X ;  /* 0x00000000000479c3 */ /* 0x000e220000002500 */
[----:B------:R-:W1:Y:S07]  /*0030*/  LDCU UR5, c[0x0][0x3ac] ;  /* 0x00007580ff0577ac */ /* 0x000e6e0008000800 */
[----:B------:R-:W0:Y:S02]  /*0040*/  LDC R0, c[0x0][0x360] ;  /* 0x0000d800ff007b82 */ /* 0x000e240000000800 */
[----:B0-----:R-:W-:-:S05]  /*0050*/  IMAD R0, R0, UR4, R3 ;  /* 0x0000000400007c24 */ /* 0x001fca000f8e0203 */
[----:B-1----:R-:W-:-:S13]  /*0060*/  ISETP.GE.AND P0, PT, R0, UR5, PT ;  /* 0x0000000500007c0c */ /* 0x002fda000bf06270 */
[----:B------:R-:W-:Y:S05]  /*0070*/  @P0 EXIT ;  /* 0x000000000000094d */ /* 0x000fea0003800000 */
[----:B------:R-:W0:Y:S01]  /*0080*/  LDC.64 R6, c[0x0][0x388] ;  /* 0x0000e200ff067b82 */ /* 0x000e220000000a00 */
[----:B------:R-:W1:Y:S01]  /*0090*/  LDCU.64 UR6, c[0x0][0x358] ;  /* 0x00006b00ff0677ac */ /* 0x000e620008000a00 */
[----:B------:R-:W2:Y:S06]  /*00a0*/  LDCU.64 UR4, c[0x0][0x398] ;  /* 0x00007300ff0477ac */ /* 0x000eac0008000a00 */
[----:B------:R-:W3:Y:S01]  /*00b0*/  LDC.64 R4, c[0x0][0x390] ;  /* 0x0000e400ff047b82 */ /* 0x000ee20000000a00 */
[----:B------:R-:W4:Y:S07]  /*00c0*/  LDCU.64 UR8, c[0x0][0x3a0] ;  /* 0x00007400ff0877ac */ /* 0x000f2e0008000a00 */
[----:B------:R-:W5:Y:S01]  /*00d0*/  LDC R9, c[0x0][0x3a8] ;  /* 0x0000ea00ff097b82 */ /* 0x000f620000000800 */
[----:B0-----:R-:W-:-:S07]  /*00e0*/  IMAD.WIDE R6, R0, 0x4, R6 ;  /* 0x0000000400067825 */ /* 0x001fce00078e0206 */
[----:B------:R-:W0:Y:S01]  /*00f0*/  LDC R3, c[0x0][0x3b0] ;  /* 0x0000ec00ff037b82 */ /* 0x000e220000000800 */
[----:B-1----:R-:W5:Y:S01]  /*0100*/  LDG.E.CONSTANT R6, desc[UR6][R6.64] ;  /* 0x0000000606067981 */ /* 0x002f62000c1e9900 */
[----:B---3--:R-:W-:-:S05]  /*0110*/  IMAD.WIDE R4, R0, 0x4, R4 ;  /* 0x0000000400047825 */ /* 0x008fca00078e0204 */
[----:B------:R-:W5:Y:S01]  /*0120*/  LDG.E.CONSTANT R2, desc[UR6][R4.64] ;  /* 0x0000000604027981 */ /* 0x000f62000c1e9900 */
[C---:B--2---:R-:W-:Y:S02]  /*0130*/  IADD3 R10, P1, PT, R0.reuse, UR4, RZ ;  /* 0x00000004000a7c10 */ /* 0x044fe4000ff3e0ff */
[----:B----4-:R-:W-:Y:S02]  /*0140*/  IADD3 R12, P2, PT, R0, UR8, RZ ;  /* 0x00000008000c7c10 */ /* 0x010fe4000ff5e0ff */
[----:B-----5:R-:W-:-:S04]  /*0150*/  VIMNMX3 R8, R6, R9, R2, PT ;  /* 0x000000090608720f */ /* 0x020fc80003800102 */
[----:B------:R-:W-:-:S04]  /*0160*/  ISETP.GE.AND P0, PT, R8, 0x1, PT ;  /* 0x000000010800780c */ /* 0x000fc80003f06270 */
[----:B0-----:R-:W-:Y:S02]  /*0170*/  ISETP.LE.U32.OR P0, PT, R9, R3, !P0 ;  /* 0x000000030900720c */ /* 0x001fe40004703470 */
[----:B------:R-:W-:-:S04]  /*0180*/  SHF.R.S32.HI R8, RZ, 0x1f, R0 ;  /* 0x0000001fff087819 */ /* 0x000fc80000011400 */
[C---:B------:R-:W-:Y:S02]  /*0190*/  IADD3.X R11, PT, PT, R8.reuse, UR5, RZ, P1, !PT ;  /* 0x00000005080b7c10 */ /* 0x040fe40008ffe4ff */
[----:B------:R-:W-:-:S05]  /*01a0*/  IADD3.X R13, PT, PT, R8, UR9, RZ, P2, !PT ;  /* 0x00000009080d7c10 */ /* 0x000fca00097fe4ff */
[----:B------:R-:W-:Y:S05]  /*01b0*/  @P0 EXIT ;  /* 0x000000000000094d */ /* 0x000fea0003800000 */
[----:B------:R-:W2:Y:S04]  /*01c0*/  LDG.E.U8.CONSTANT R4, desc[UR6][R10.64] ;  /* 0x000000060a047981 */ /* 0x000ea8000c1e9100 */
[----:B------:R0:W5:Y:S01]  /*01d0*/  LDG.E.U8.CONSTANT R5, desc[UR6][R12.64] ;  /* 0x000000060c057981 */ /* 0x000162000c1e9100 */
[----:B------:R-:W-:-:S05]  /*01e0*/  IMAD.IADD R7, R9, 0x1, -R3 ;  /* 0x0000000109077824 */ /* 0x000fca00078e0a03 */
[----:B------:R-:W-:Y:S02]  /*01f0*/  ISETP.GE.U32.AND P0, PT, R7, R6, PT ;  /* 0x000000060700720c */ /* 0x000fe40003f06070 */
[----:B--2---:R-:W-:-:S13]  /*0200*/  ISETP.EQ.AND P1, PT, R4, RZ, PT ;  /* 0x000000ff0400720c */ /* 0x004fda0003f22270 */
[----:B0-----:R-:W-:Y:S05]  /*0210*/  @!P0 EXIT P1 ;  /* 0x000000000000894d */ /* 0x001fea0000800000 */
[C---:B------:R-:W-:Y:S01]  /*0220*/  ISETP.GE.U32.AND P0, PT, R9.reuse, 0x8, PT ;  /* 0x000000080900780c */ /* 0x040fe20003f06070 */
[----:B------:R-:W-:Y:S01]  /*0230*/  IMAD.MOV.U32 R7, RZ, RZ, RZ ;  /* 0x000000ffff077224 */ /* 0x000fe200078e00ff */
[----:B------:R-:W-:-:S04]  /*0240*/  LOP3.LUT R8, R9, 0x7, RZ, 0xc0, !PT ;  /* 0x0000000709087812 */ /* 0x000fc800078ec0ff */
[----:B------:R-:W-:-:S07]  /*0250*/  ISETP.NE.AND P1, PT, R8, RZ, PT ;  /* 0x000000ff0800720c */ /* 0x000fce0003f25270 */
[----:B------:R-:W-:Y:S06]  /*0260*/  @!P0 BRA `(.L_x_107) ;  /* 0x0000000000448947 */ /* 0x000fec0003800000 */
[----:B------:R-:W0:Y:S01]  /*0270*/  LDC.64 R12, c[0x0][0x3b8] ;  /* 0x0000ee00ff0c7b82 */ /* 0x000e220000000a00 */
[----:B------:R-:W-:Y:S01]  /*0280*/  LOP3.LUT R7, R9, 0x7ffffff8, RZ, 0xc0, !PT ;  /* 0x7ffffff809077812 */ /* 0x000fe200078ec0ff */
[----:B------:R-:W-:Y:S01]  /*0290*/  IMAD.MOV.U32 R15, RZ, RZ, 0x7fc00000 ;  /* 0x7fc00000ff0f7424 */ /* 0x000fe200078e00ff */
[----:B------:R-:W-:-:S06]  /*02a0*/  UMOV UR4, URZ ;  /* 0x000000ff00047c82 */ /* 0x000fcc0008000000 */
.L_x_108:
[----:B-1----:R-:W-:Y:S01]  /*02b0*/  IMAD R11, R0, R9, UR4 ;  /* 0x00000004000b7e24 */ /* 0x002fe2000f8e0209 */
[----:B------:R-:W-:-:S03]  /*02c0*/  UIADD3 UR4, UPT, UPT, UR4, 0x8, URZ ;  /* 0x0000000804047890 */ /* 0x000fc6000fffe0ff */
[----:B0-----:R-:W-:-:S03]  /*02d0*/  IMAD.WIDE R10, R11, 0x4, R12 ;  /* 0x000000040b0a7825 */ /* 0x001fc600078e020c */
[----:B------:R-:W-:Y:S02]  /*02e0*/  ISETP.NE.AND P0, PT, R7, UR4, PT ;  /* 0x0000000407007c0c */ /* 0x000fe4000bf05270 */
[----:B------:R1:W-:Y:S04]  /*02f0*/  STG.E desc[UR6][R10.64], R15 ;  /* 0x0000000f0a007986 */ /* 0x0003e8000c101906 */
[----:B------:R1:W-:Y:S04]  /*0300*/  STG.E desc[UR6][R10.64+0x4], R15 ;  /* 0x0000040f0a007986 */ /* 0x0003e8000c101906 */
[----:B------:R1:W-:Y:S04]  /*0310*/  STG.E desc[UR6][R10.64+0x8], R15 ;  /* 0x0000080f0a007986 */ /* 0x0003e8000c101906 */
[----:B------:R1:W-:Y:S04]  /*0320*/  STG.E desc[UR6][R10.64+0xc], R15 ;  /* 0x00000c0f0a007986 */ /* 0x0003e8000c101906 */
[----:B------:R1:W-:Y:S04]  /*0330*/  STG.E desc[UR6][R10.64+0x10], R15 ;  /* 0x0000100f0a007986 */ /* 0x0003e8000c101906 */
[----:B------:R1:W-:Y:S04]  /*0340*/  STG.E desc[UR6][R10.64+0x14], R15 ;  /* 0x0000140f0a007986 */ /* 0x0003e8000c101906 */
[----:B------:R1:W-:Y:S04]  /*0350*/  STG.E desc[UR6][R10.64+0x18], R15 ;  /* 0x0000180f0a007986 */ /* 0x0003e8000c101906 */
[----:B------:R1:W-:Y:S01]  /*0360*/  STG.E desc[UR6][R10.64+0x1c], R15 ;  /* 0x00001c0f0a007986 */ /* 0x0003e2000c101906 */
[----:B------:R-:W-:Y:S05]  /*0370*/  @P0 BRA `(.L_x_108) ;  /* 0xfffffffc00cc0947 */ /* 0x000fea000383ffff */
.L_x_107:
[----:B------:R-:W-:Y:S05]  /*0380*/  @!P1 BRA `(.L_x_109) ;  /* 0x0000000000789947 */ /* 0x000fea0003800000 */
[----:B------:R-:W-:Y:S02]  /*0390*/  ISETP.GE.U32.AND P0, PT, R8, 0x4, PT ;  /* 0x000000040800780c */ /* 0x000fe40003f06070 */
[----:B------:R-:W-:-:S04]  /*03a0*/  LOP3.LUT R14, R9, 0x3, RZ, 0xc0, !PT ;  /* 0x00000003090e7812 */ /* 0x000fc800078ec0ff */
[----:B------:R-:W-:-:S07]  /*03b0*/  ISETP.NE.AND P1, PT, R14, RZ, PT ;  /* 0x000000ff0e00720c */ /* 0x000fce0003f25270 */
[----:B------:R-:W-:Y:S06]  /*03c0*/  @!P0 BRA `(.L_x_110) ;  /* 0x0000000000248947 */ /* 0x000fec0003800000 */
[----:B-1----:R-:W0:Y:S01]  /*03d0*/  LDC.64 R10, c[0x0][0x3b8] ;  /* 0x0000ee00ff0a7b82 */ /* 0x002e220000000a00 */
[----:B------:R-:W-:Y:S02]  /*03e0*/  IMAD R13, R0, R9, R7 ;  /* 0x00000009000d7224 */ /* 0x000fe400078e0207 */
[----:B------:R-:W-:Y:S02]  /*03f0*/  IMAD.MOV.U32 R15, RZ, RZ, 0x7fc00000 ;  /* 0x7fc00000ff0f7424 */ /* 0x000fe400078e00ff */
[----:B------:R-:W-:Y:S02]  /*0400*/  VIADD R7, R7, 0x4 ;  /* 0x0000000407077836 */ /* 0x000fe40000000000 */
[----:B0-----:R-:W-:-:S05]  /*0410*/  IMAD.WIDE R10, R13, 0x4, R10 ;  /* 0x000000040d0a7825 */ /* 0x001fca00078e020a */
[----:B------:R0:W-:Y:S04]  /*0420*/  STG.E desc[UR6][R10.64], R15 ;  /* 0x0000000f0a007986 */ /* 0x0001e8000c101906 */
[----:B------:R0:W-:Y:S04]  /*0430*/  STG.E desc[UR6][R10.64+0x4], R15 ;  /* 0x0000040f0a007986 */ /* 0x0001e8000c101906 */
[----:B------:R0:W-:Y:S04]  /*0440*/  STG.E desc[UR6][R10.64+0x8], R15 ;  /* 0x0000080f0a007986 */ /* 0x0001e8000c101906 */
[----:B------:R0:W-:Y:S02]  /*0450*/  STG.E desc[UR6][R10.64+0xc], R15 ;  /* 0x00000c0f0a007986 */ /* 0x0001e4000c101906 */
.L_x_110:
[----:B------:R-:W-:Y:S05]  /*0460*/  @!P1 BRA `(.L_x_109) ;  /* 0x0000000000409947 */ /* 0x000fea0003800000 */
[----:B------:R-:W-:Y:S02]  /*0470*/  LOP3.LUT R8, R9, 0x1, RZ, 0xc0, !PT ;  /* 0x0000000109087812 */ /* 0x000fe400078ec0ff */
[----:B------:R-:W-:Y:S02]  /*0480*/  ISETP.NE.AND P0, PT, R14, 0x1, PT ;  /* 0x000000010e00780c */ /* 0x000fe40003f05270 */
[----:B------:R-:W-:-:S13]  /*0490*/  ISETP.NE.U32.AND P1, PT, R8, 0x1, PT ;  /* 0x000000010800780c */ /* 0x000fda0003f25070 */
[----:B------:R-:W2:Y:S01]  /*04a0*/  @!P1 LDC.64 R12, c[0x0][0x3b8] ;  /* 0x0000ee00ff0c9b82 */ /* 0x000ea20000000a00 */
[----:B------:R-:W-:Y:S05]  /*04b0*/  @!P0 BRA `(.L_x_111) ;  /* 0x00000000001c8947 */ /* 0x000fea0003800000 */
[----:B01----:R-:W0:Y:S01]  /*04c0*/  LDC.64 R10, c[0x0][0x3b8] ;  /* 0x0000ee00ff0a7b82 */ /* 0x003e220000000a00 */
[----:B------:R-:W-:Y:S01]  /*04d0*/  IMAD R15, R0, R9, R7 ;  /* 0x00000009000f7224 */ /* 0x000fe200078e0207 */
[----:B------:R-:W-:Y:S01]  /*04e0*/  MOV R17, 0x7fc00000 ;  /* 0x7fc0000000117802 */ /* 0x000fe20000000f00 */
[----:B------:R-:W-:Y:S02]  /*04f0*/  VIADD R7, R7, 0x2 ;  /* 0x0000000207077836 */ /* 0x000fe40000000000 */
[----:B0-----:R-:W-:-:S05]  /*0500*/  IMAD.WIDE R10, R15, 0x4, R10 ;  /* 0x000000040f0a7825 */ /* 0x001fca00078e020a */
[----:B------:R3:W-:Y:S04]  /*0510*/  STG.E desc[UR6][R10.64], R17 ;  /* 0x000000110a007986 */ /* 0x0007e8000c101906 */
[----:B------:R3:W-:Y:S02]  /*0520*/  STG.E desc[UR6][R10.64+0x4], R17 ;  /* 0x000004110a007986 */ /* 0x0007e4000c101906 */
.L_x_111:
[----:B01-3--:R-:W-:Y:S02]  /*0530*/  @!P1 IMAD R11, R0, R9, R7 ;  /* 0x00000009000b9224 */ /* 0x00bfe400078e0207 */
[----:B------:R-:W-:Y:S02]  /*0540*/  @!P1 IMAD.MOV.U32 R7, RZ, RZ, 0x7fc00000 ;  /* 0x7fc00000ff079424 */ /* 0x000fe400078e00ff */
[----:B--2---:R-:W-:-:S05]  /*0550*/  @!P1 IMAD.WIDE R10, R11, 0x4, R12 ;  /* 0x000000040b0a9825 */ /* 0x004fca00078e020c */
[----:B------:R2:W-:Y:S02]  /*0560*/  @!P1 STG.E desc[UR6][R10.64], R7 ;  /* 0x000000070a009986 */ /* 0x0005e4000c101906 */
.L_x_109:
[----:B------:R-:W-:Y:S01]  /*0570*/  ISETP.NE.AND P0, PT, R4, RZ, PT ;  /* 0x000000ff0400720c */ /* 0x000fe20003f05270 */
[----:B--2---:R-:W-:-:S12]  /*0580*/  IMAD.IADD R7, R6, 0x1, R3 ;  /* 0x0000000106077824 */ /* 0x004fd800078e0203 */
[----:B------:R-:W-:-:S05]  /*0590*/  @!P0 VIADD R3, R7, 0xffffffff ;  /* 0xffffffff07038836 */ /* 0x000fca0000000000 */
[----:B------:R-:W-:-:S13]  /*05a0*/  ISETP.GE.AND P0, PT, R3, R9, PT ;  /* 0x000000090300720c */ /* 0x000fda0003f06270 */
[----:B------:R-:W-:Y:S05]  /*05b0*/  @P0 EXIT ;  /* 0x000000000000094d */ /* 0x000fea0003800000 */
[----:B------:R-:W-:Y:S01]  /*05c0*/  I2FP.F32.U32 R6, R6 ;  /* 0x0000000600067245 */ /* 0x000fe20000201000 */
[----:B------:R-:W-:Y:S01]  /*05d0*/  UMOV UR4, 0x40000000 ;  /* 0x4000000000047882 */ /* 0x000fe20000000000 */
[----:B------:R-:W-:Y:S01]  /*05e0*/  BSSY.RECONVERGENT B1, `(.L_x_112) ;  /* 0x000000e000017945 */ /* 0x000fe20003800200 */
[----:B01----:R-:W-:Y:S02]  /*05f0*/  IMAD.U32 R10, RZ, RZ, UR4 ;  /* 0x00000004ff0a7e24 */ /* 0x003fe4000f8e00ff */
        /* <DEDUP_REMOVED lines=10> */
[----:B-----5:R-:W-:Y:S05]  /*06a0*/  CALL.REL.NOINC `($__internal_7_$__cuda_sm3x_div_rn_noftz_f32_slowpath) ;  /* 0x00000010003c7944 */ /* 0x020fea0003c00000 */
[----:B------:R-:W-:-:S07]  /*06b0*/  MOV R6, R12 ;  /* 0x0000000c00067202 */ /* 0x000fce0000000f00 */
.L_x_113:
[----:B------:R-:W-:Y:S05]  /*06c0*/  BSYNC.RECONVERGENT B1 ;  /* 0x0000000000017941 */ /* 0x000fea0003800200 */
.L_x_112:
[----:B------:R-:W0:Y:S01]  /*06d0*/  LDC R8, c[0x0][0x3b0] ;  /* 0x0000ec00ff087b82 */ /* 0x000e220000000800 */
[----:B------:R-:W0:Y:S02]  /*06e0*/  LDCU UR5, c[0x0][0x3a8] ;  /* 0x00007500ff0577ac */ /* 0x000e240008000800 */
[----:B0-----:R-:W-:-:S13]  /*06f0*/  ISETP.LT.AND P0, PT, R8, UR5, PT ;  /* 0x0000000508007c0c */ /* 0x001fda000bf01270 */
[----:B------:R-:W-:Y:S05]  /*0700*/  @!P0 EXIT ;  /* 0x000000000000894d */ /* 0x000fea0003800000 */
[----:B------:R-:W0:Y:S01]  /*0710*/  LDCU UR4, c[0x0][0x3b0] ;  /* 0x00007600ff0477ac */ /* 0x000e220008000800 */
[----:B------:R-:W-:Y:S01]  /*0720*/  FADD R18, -R6, 1 ;  /* 0x3f80000006127421 */ /* 0x000fe20000000100 */
[----:B------:R1:W2:Y:S01]  /*0730*/  F2F.F64.F32 R16, R6 ;  /* 0x0000000600107310 */ /* 0x0002a20000201800 */
[----:B------:R-:W-:Y:S01]  /*0740*/  IMAD.MOV R11, RZ, RZ, -R2 ;  /* 0x000000ffff0b7224 */ /* 0x000fe200078e0a02 */
[C---:B------:R-:W-:Y:S01]  /*0750*/  IADD3 R10, PT, PT, -R2.reuse, 0x2, RZ ;  /* 0x00000002020a7810 */ /* 0x040fe20007ffe1ff */
[----:B------:R-:W-:Y:S01]  /*0760*/  IMAD.MOV.U32 R30, RZ, RZ, RZ ;  /* 0x000000ffff1e7224 */ /* 0x000fe200078e00ff */
[----:B------:R-:W-:Y:S01]  /*0770*/  IADD3 R8, PT, PT, -R2, 0x1, RZ ;  /* 0x0000000102087810 */ /* 0x000fe20007ffe1ff */
[----:B------:R-:W-:Y:S01]  /*0780*/  IMAD.MOV.U32 R9, RZ, RZ, RZ ;  /* 0x000000ffff097224 */ /* 0x000fe200078e00ff */
[----:B------:R-:W-:Y:S02]  /*0790*/  I2FP.F32.S32 R11, R11 ;  /* 0x0000000b000b7245 */ /* 0x000fe40000201400 */
[----:B------:R-:W-:Y:S01]  /*07a0*/  CS2R R24, SRZ ;  /* 0x0000000000187805 */ /* 0x000fe2000001ff00 */
[----:B------:R-:W3:Y:S01]  /*07b0*/  F2F.F64.F32 R18, R18 ;  /* 0x0000001200127310 */ /* 0x000ee20000201800 */
[----:B------:R-:W-:-:S02]  /*07c0*/  I2FP.F32.S32 R12, R10 ;  /* 0x0000000a000c7245 */ /* 0x000fc40000201400 */
[----:B------:R-:W-:Y:S02]  /*07d0*/  CS2R R22, SRZ ;  /* 0x0000000000167805 */ /* 0x000fe4000001ff00 */
[----:B------:R-:W-:Y:S01]  /*07e0*/  I2FP.F32.S32 R13, R8 ;  /* 0x00000008000d7245 */ /* 0x000fe20000201400 */
[----:B------:R-:W-:Y:S01]  /*07f0*/  FMUL R11, R11, 0.10000000149011611938 ;  /* 0x3dcccccd0b0b7820 */ /* 0x000fe20000400000 */
[----:B------:R-:W-:Y:S01]  /*0800*/  VIMNMX R7, PT, PT, R7, UR5, PT ;  /* 0x0000000507077c48 */ /* 0x000fe2000bfe0100 */
[----:B------:R-:W-:Y:S01]  /*0810*/  FMUL R12, R12, 0.10000000149011611938 ;  /* 0x3dcccccd0c0c7820 */ /* 0x000fe20000400000 */
[----:B------:R-:W-:Y:S01]  /*0820*/  PRMT R29, RZ, 0x7610, R29 ;  /* 0x00007610ff1d7816 */ /* 0x000fe2000000001d */
[----:B0-----:R-:W-:Y:S02]  /*0830*/  IMAD.U32 R10, RZ, RZ, UR4 ;  /* 0x00000004ff0a7e24 */ /* 0x001fe4000f8e00ff */
[----:B-12---:R-:W-:-:S07]  /*0840*/  FMUL R13, R13, 0.10000000149011611938 ;  /* 0x3dcccccd0d0d7820 */ /* 0x006fce0000400000 */
.L_x_127:
[----:B0-----:R-:W0:Y:S02]  /*0850*/  LDC.64 R20, c[0x0][0x380] ;  /* 0x0000e000ff147b82 */ /* 0x001e240000000a00 */
[----:B0-----:R-:W-:-:S05]  /*0860*/  IMAD.WIDE R20, R10, 0x4, R20 ;  /* 0x000000040a147825 */ /* 0x001fca00078e0214 */
[----:B-----5:R0:W5:Y:S01]  /*0870*/  LDG.E.CONSTANT R32, desc[UR6][R20.64] ;  /* 0x0000000614207981 */ /* 0x020162000c1e9900 */
[----:B------:R-:W-:Y:S01]  /*0880*/  ISETP.NE.AND P0, PT, R4, RZ, PT ;  /* 0x000000ff0400720c */ /* 0x000fe20003f05270 */
[----:B------:R-:W-:Y:S01]  /*0890*/  BSSY.RECONVERGENT B0, `(.L_x_114) ;  /* 0x0000044000007945 */ /* 0x000fe20003800200 */
[----:B------:R-:W-:-:S11]  /*08a0*/  HFMA2 R14, -RZ, RZ, 0, 0 ;  /* 0x00000000ff0e7431 */ /* 0x000fd600000001ff */
[----:B0-----:R-:W-:Y:S05]  /*08b0*/  @!P0 BRA `(.L_x_115) ;  /* 0x0000000000408947 */ /* 0x001fea0003800000 */
[----:B-----5:R-:W-:Y:S01]  /*08c0*/  FSETP.NE.AND P0, PT, |R32|, +INF , PT ;  /* 0x7f8000002000780b */ /* 0x020fe20003f05200 */
[----:B------:R-:W-:Y:S01]  /*08d0*/  IMAD.MOV.U32 R31, RZ, RZ, RZ ;  /* 0x000000ffff1f7224 */ /* 0x000fe200078e00ff */
[----:B------:R-:W-:Y:S01]  /*08e0*/  MOV R28, R23 ;  /* 0x00000017001c7202 */ /* 0x000fe20000000f00 */
[----:B------:R-:W-:Y:S02]  /*08f0*/  IMAD.MOV.U32 R14, RZ, RZ, R22 ;  /* 0x000000ffff0e7224 */ /* 0x000fe400078e0016 */
[----:B------:R-:W-:Y:S02]  /*0900*/  IMAD.MOV.U32 R15, RZ, RZ, R24 ;  /* 0x000000ffff0f7224 */ /* 0x000fe400078e0018 */
[----:B------:R-:W-:-:S06]  /*0910*/  IMAD.MOV.U32 R26, RZ, RZ, R25 ;  /* 0x000000ffff1a7224 */ /* 0x000fcc00078e0019 */
[----:B------:R-:W-:Y:S05]  /*0920*/  @!P0 BRA `(.L_x_116) ;  /* 0x0000000000e88947 */ /* 0x000fea0003800000 */
[----:B------:R-:W-:Y:S01]  /*0930*/  FADD R15, R32, -R23 ;  /* 0x80000017200f7221 */ /* 0x000fe20000000000 */
[----:B------:R-:W-:-:S03]  /*0940*/  IMAD.MOV.U32 R26, RZ, RZ, R25 ;  /* 0x000000ffff1a7224 */ /* 0x000fc600078e0019 */
[----:B------:R-:W-:-:S04]  /*0950*/  FFMA R15, R15, R6, RZ ;  /* 0x000000060f0f7223 */ /* 0x000fc800000000ff */
[----:B------:R-:W-:Y:S01]  /*0960*/  FADD R14, R15, -R22 ;  /* 0x800000160f0e7221 */ /* 0x000fe20000000000 */
[----:B------:R-:W-:-:S03]  /*0970*/  IMAD.MOV.U32 R15, RZ, RZ, R24 ;  /* 0x000000ffff0f7224 */ /* 0x000fc600078e0018 */
[----:B------:R-:W-:-:S04]  /*0980*/  FADD R28, R14, R23 ;  /* 0x000000170e1c7221 */ /* 0x000fc80000000000 */
[----:B------:R-:W-:-:S04]  /*0990*/  FADD R23, R28, -R23 ;  /* 0x800000171c177221 */ /* 0x000fc80000000000 */
[----:B------:R-:W-:Y:S01]  /*09a0*/  FADD R14, -R14, R23 ;  /* 0x000000170e0e7221 */ /* 0x000fe20000000100 */
[----:B------:R-:W-:Y:S06]  /*09b0*/  BRA `(.L_x_116) ;  /* 0x0000000000c47947 */ /* 0x000fec0003800000 */
.L_x_115:
[----:B------:R-:W0:Y:S01]  /*09c0*/  LDC R27, c[0x0][0x3b0] ;  /* 0x0000ec00ff1b7b82 */ /* 0x000e220000000800 */
[----:B------:R-:W-:Y:S01]  /*09d0*/  IMAD.MOV.U32 R15, RZ, RZ, RZ ;  /* 0x000000ffff0f7224 */ /* 0x000fe200078e00ff */
[----:B-----5:R-:W-:Y:S01]  /*09e0*/  MOV R26, R32 ;  /* 0x00000020001a7202 */ /* 0x020fe20000000f00 */
[--C-:B------:R-:W-:Y:S02]  /*09f0*/  IMAD.MOV.U32 R31, RZ, RZ, R32.reuse ;  /* 0x000000ffff1f7224 */ /* 0x100fe400078e0020 */
[----:B------:R-:W-:Y:S01]  /*0a00*/  IMAD.MOV.U32 R28, RZ, RZ, R32 ;  /* 0x000000ffff1c7224 */ /* 0x000fe200078e0020 */
[----:B0-----:R-:W-:-:S13]  /*0a10*/  ISETP.NE.AND P0, PT, R10, R27, PT ;  /* 0x0000001b0a00720c */ /* 0x001fda0003f05270 */
[----:B------:R-:W-:Y:S05]  /*0a20*/  @!P0 BRA `(.L_x_116) ;  /* 0x0000000000a88947 */ /* 0x000fea0003800000 */
[----:B------:R-:W-:-:S13]  /*0a30*/  ISETP.GE.AND P0, PT, R10, R7, PT ;  /* 0x000000070a00720c */ /* 0x000fda0003f06270 */
[----:B------:R-:W-:Y:S05]  /*0a40*/  @P0 BRA `(.L_x_117) ;  /* 0x00000000006c0947 */ /* 0x000fea0003800000 */
[----:B------:R-:W-:Y:S01]  /*0a50*/  FSETP.NE.AND P0, PT, |R32|, +INF , PT ;  /* 0x7f8000002000780b */ /* 0x000fe20003f05200 */
[--C-:B------:R-:W-:Y:S01]  /*0a60*/  IMAD.MOV.U32 R31, RZ, RZ, R25.reuse ;  /* 0x000000ffff1f7224 */ /* 0x100fe200078e0019 */
[----:B------:R-:W-:Y:S01]  /*0a70*/  MOV R28, R25 ;  /* 0x00000019001c7202 */ /* 0x000fe20000000f00 */
[----:B------:R-:W-:Y:S02]  /*0a80*/  IMAD.MOV.U32 R15, RZ, RZ, R24 ;  /* 0x000000ffff0f7224 */ /* 0x000fe400078e0018 */
[----:B------:R-:W-:-:S08]  /*0a90*/  IMAD.MOV.U32 R26, RZ, RZ, R25 ;  /* 0x000000ffff1a7224 */ /* 0x000fd000078e0019 */
        /* <DEDUP_REMOVED lines=8> */
[----:B---3--:R-:W-:Y:S05]  /*0b20*/  CALL.REL.NOINC `($__internal_6_$__cuda_sm20_rcp_rn_f32_slowpath) ;  /* 0x0000000800407944 */ /* 0x008fea0003c00000 */
[----:B------:R-:W-:Y:S05]  /*0b30*/  BRA `(.L_x_119) ;  /* 0x0000000000107947 */ /* 0x000fea0003800000 */
.L_x_118:
[----:B------:R-:W0:Y:S02]  /*0b40*/  MUFU.RCP R15, R28 ;  /* 0x0000001c000f7308 */ /* 0x000e240000001000 */
[----:B0-----:R-:W-:-:S04]  /*0b50*/  FFMA R22, R28, R15, -1 ;  /* 0xbf8000001c167423 */ /* 0x001fc8000000000f */
[----:B------:R-:W-:-:S04]  /*0b60*/  FADD.FTZ R22, -R22, -RZ ;  /* 0x800000ff16167221 */ /* 0x000fc80000010100 */
[----:B------:R-:W-:-:S07]  /*0b70*/  FFMA R15, R15, R22, R15 ;  /* 0x000000160f0f7223 */ /* 0x000fce000000000f */
.L_x_119:
[----:B------:R-:W-:-:S04]  /*0b80*/  FADD R23, R32, -R25 ;  /* 0x8000001920177221 */ /* 0x000fc80000000000 */
[----:B------:R-:W-:-:S04]  /*0b90*/  FFMA R24, R23, R15, -R24 ;  /* 0x0000000f17187223 */ /* 0x000fc80000000818 */
[----:B------:R-:W-:-:S04]  /*0ba0*/  FADD R28, R24, R25 ;  /* 0x00000019181c7221 */ /* 0x000fc80000000000 */
[----:B------:R-:W-:Y:S01]  /*0bb0*/  FADD R15, R28, -R25 ;  /* 0x800000191c0f7221 */ /* 0x000fe20000000000 */
[--C-:B------:R-:W-:Y:S02]  /*0bc0*/  IMAD.MOV.U32 R31, RZ, RZ, R28.reuse ;  /* 0x000000ffff1f7224 */ /* 0x100fe400078e001c */
[----:B------:R-:W-:Y:S02]  /*0bd0*/  IMAD.MOV.U32 R26, RZ, RZ, R28 ;  /* 0x000000ffff1a7224 */ /* 0x000fe400078e001c */
[----:B------:R-:W-:Y:S01]  /*0be0*/  FADD R15, -R24, R15 ;  /* 0x0000000f180f7221 */ /* 0x000fe20000000100 */
[----:B------:R-:W-:Y:S06]  /*0bf0*/  BRA `(.L_x_116) ;  /* 0x0000000000347947 */ /* 0x000fec0003800000 */
.L_x_117:
[----:B------:R-:W-:Y:S01]  /*0c00*/  FSETP.NE.AND P0, PT, |R32|, +INF , PT ;  /* 0x7f8000002000780b */ /* 0x000fe20003f05200 */
[--C-:B------:R-:W-:Y:S01]  /*0c10*/  IMAD.MOV.U32 R28, RZ, RZ, R23.reuse ;  /* 0x000000ffff1c7224 */ /* 0x100fe200078e0017 */
[----:B------:R-:W-:Y:S01]  /*0c20*/  MOV R14, R22 ;  /* 0x00000016000e7202 */ /* 0x000fe20000000f00 */
[----:B------:R-:W-:-:S10]  /*0c30*/  IMAD.MOV.U32 R31, RZ, RZ, R23 ;  /* 0x000000ffff1f7224 */ /* 0x000fd400078e0017 */
[----:B------:R-:W-:-:S04]  /*0c40*/  @P0 FADD R15, R32, -R23 ;  /* 0x80000017200f0221 */ /* 0x000fc80000000000 */
[----:B------:R-:W-:-:S04]  /*0c50*/  @P0 FFMA R15, R15, R6, RZ ;  /* 0x000000060f0f0223 */ /* 0x000fc800000000ff */
[----:B------:R-:W-:Y:S01]  /*0c60*/  @P0 FADD R26, R15, -R22 ;  /* 0x800000160f1a0221 */ /* 0x000fe20000000000 */
[----:B------:R-:W-:-:S03]  /*0c70*/  IMAD.MOV.U32 R15, RZ, RZ, R24 ;  /* 0x000000ffff0f7224 */ /* 0x000fc600078e0018 */
[----:B------:R-:W-:-:S04]  /*0c80*/  @P0 FADD R28, R26, R23 ;  /* 0x000000171a1c0221 */ /* 0x000fc80000000000 */
[----:B------:R-:W-:Y:S01]  /*0c90*/  @P0 FADD R27, R28, -R23 ;  /* 0x800000171c1b0221 */ /* 0x000fe20000000000 */
[----:B------:R-:W-:-:S03]  /*0ca0*/  @P0 IMAD.MOV.U32 R31, RZ, RZ, R28 ;  /* 0x000000ffff1f0224 */ /* 0x000fc600078e001c */
[----:B------:R-:W-:Y:S01]  /*0cb0*/  @P0 FADD R14, -R26, R27 ;  /* 0x0000001b1a0e0221 */ /* 0x000fe20000000100 */
[----:B------:R-:W-:-:S07]  /*0cc0*/  IMAD.MOV.U32 R26, RZ, RZ, R25 ;  /* 0x000000ffff1a7224 */ /* 0x000fce00078e0019 */
.L_x_116:
[----:B------:R-:W-:Y:S05]  /*0cd0*/  BSYNC.RECONVERGENT B0 ;  /* 0x0000000000007941 */ /* 0x000fea0003800200 */
.L_x_114:
[----:B------:R-:W-:Y:S01]  /*0ce0*/  ISETP.GE.AND P0, PT, R10, R3, PT ;  /* 0x000000030a00720c */ /* 0x000fe20003f06270 */
[----:B------:R-:W-:-:S12]  /*0cf0*/  BSSY.RECONVERGENT B0, `(.L_x_120) ;  /* 0x000006a000007945 */ /* 0x000fd80003800200 */
[----:B------:R-:W-:Y:S05]  /*0d00*/  @!P0 BRA `(.L_x_121) ;  /* 0x0000000400a08947 */ /* 0x000fea0003800000 */
[----:B------:R-:W-:-:S04]  /*0d10*/  ISETP.GT.AND P0, PT, R10, RZ, PT ;  /* 0x000000ff0a00720c */ /* 0x000fc80003f04270 */
[----:B------:R-:W-:-:S04]  /*0d20*/  ISETP.NE.AND P0, PT, R5, RZ, P0 ;  /* 0x000000ff0500720c */ /* 0x000fc80000705270 */
[----:B------:R-:W-:-:S05]  /*0d30*/  SEL R25, RZ, 0xffffffff, !P0 ;  /* 0xffffffffff197807 */ /* 0x000fca0004000000 */
[----:B------:R-:W-:-:S05]  /*0d40*/  IMAD.WIDE R24, R25, 0x4, R20 ;  /* 0x0000000419187825 */ /* 0x000fca00078e0214 */
[----:B------:R-:W2:Y:S01]  /*0d50*/  LDG.E.CONSTANT R27, desc[UR6][R24.64] ;  /* 0x00000006181b7981 */ /* 0x000ea2000c1e9900 */
[----:B------:R-:W-:Y:S01]  /*0d60*/  LOP3.LUT P0, RZ, R29, 0xff, RZ, 0xc0, !PT ;  /* 0x000000ff1dff7812 */ /* 0x000fe2000780c0ff */
[----:B------:R-:W-:Y:S01]  /*0d70*/  BSSY.RECONVERGENT B1, `(.L_x_122) ;  /* 0x0000023000017945 */ /* 0x000fe20003800200 */
[C---:B------:R-:W-:Y:S02]  /*0d80*/  ISETP.GE.U32.AND P1, PT, R2.reuse, 0x2, PT ;  /* 0x000000020200780c */ /* 0x040fe40003f26070 */
[----:B------:R-:W-:Y:S02]  /*0d90*/  FSEL R29, R31, R30, !P0 ;  /* 0x0000001e1f1d7208 */ /* 0x000fe40004000000 */
[----:B------:R-:W-:Y:S02]  /*0da0*/  LOP3.LUT R30, R2, 0x1, RZ, 0xc0, !PT ;  /* 0x00000001021e7812 */ /* 0x000fe400078ec0ff */
[----:B------:R-:W3:Y:S01]  /*0db0*/  F2F.F64.F32 R20, R29 ;  /* 0x0000001d00147310 */ /* 0x000ee20000201800 */
[----:B------:R-:W-:-:S02]  /*0dc0*/  MOV R32, R8 ;  /* 0x0000000800207202 */ /* 0x000fc40000000f00 */
[----:B------:R-:W-:Y:S01]  /*0dd0*/  ISETP.NE.U32.AND P3, PT, R30, 0x1, PT ;  /* 0x000000011e00780c */ /* 0x000fe20003f65070 */
[----:B---3--:R-:W-:Y:S01]  /*0de0*/  DMUL R20, R18, R20 ;  /* 0x0000001412147228 */ /* 0x008fe20000000000 */
[----:B--2---:R-:W-:-:S04]  /*0df0*/  FADD R31, R27, -R29 ;  /* 0x8000001d1b1f7221 */ /* 0x004fc80000000000 */
        /* <DEDUP_REMOVED lines=8> */
[----:B------:R-:W-:Y:S06]  /*0e80*/  @P3 BRA `(.L_x_123) ;  /* 0x0000000000443947 */ /* 0x000fec0003800000 */
[-CC-:B------:R-:W-:Y:S01]  /*0e90*/  FFMA R30, R13, R31.reuse, R28.reuse ;  /* 0x0000001f0d1e7223 */ /* 0x180fe2000000001c */
[----:B------:R-:W-:-:S03]  /*0ea0*/  FFMA R36, R12, R31, R28 ;  /* 0x0000001f0c247223 */ /* 0x000fc6000000001c */
[----:B------:R-:W0:Y:S08]  /*0eb0*/  F2F.F64.F32 R24, R30 ;  /* 0x0000001e00187310 */ /* 0x000e300000201800 */
[----:B------:R-:W1:Y:S01]  /*0ec0*/  F2F.F64.F32 R22, R36 ;  /* 0x0000002400167310 */ /* 0x000e620000201800 */
[C-C-:B0-----:R-:W-:Y:S02]  /*0ed0*/  DFMA R24, R16.reuse, R24, R20.reuse ;  /* 0x000000181018722b */ /* 0x141fe40000000014 */
[----:B-1----:R-:W-:-:S08]  /*0ee0*/  DFMA R22, R16, R22, R20 ;  /* 0x000000161016722b */ /* 0x002fd00000000014 */
[----:B------:R-:W0:Y:S08]  /*0ef0*/  F2F.F32.F64 R24, R24 ;  /* 0x0000001800187310 */ /* 0x000e300000301000 */
[----:B------:R-:W1:Y:S01]  /*0f00*/  F2F.F32.F64 R22, R22 ;  /* 0x0000001600167310 */ /* 0x000e620000301000 */
[----:B0-----:R-:W-:-:S05]  /*0f10*/  FADD R32, R27, -R24 ;  /* 0x800000181b207221 */ /* 0x001fca0000000000 */
[----:B------:R-:W-:Y:S01]  /*0f20*/  FSETP.GEU.AND P2, PT, |R32|, R33, PT ;  /* 0x000000212000720b */ /* 0x000fe20003f4e200 */
[----:B-1----:R-:W-:-:S03]  /*0f30*/  FADD R37, R27, -R22 ;  /* 0x800000161b257221 */ /* 0x002fc60000000000 */
[----:B------:R-:W-:Y:S02]  /*0f40*/  FSEL R33, |R32|, R33, !P2 ;  /* 0x0000002120217208 */ /* 0x000fe40005000200 */
[----:B------:R-:W-:Y:S02]  /*0f50*/  FSEL R35, R13, R34, !P2 ;  /* 0x000000220d237208 */ /* 0x000fe40005000000 */
[CC--:B------:R-:W-:Y:S02]  /*0f60*/  FSETP.GEU.AND P3, PT, |R37|.reuse, R33.reuse, PT ;  /* 0x000000212500720b */ /* 0x0c0fe40003f6e200 */
[----:B------:R-:W-:Y:S02]  /*0f70*/  IADD3 R32, PT, PT, -R2, 0x3, RZ ;  /* 0x0000000302207810 */ /* 0x000fe40007ffe1ff */
[----:B------:R-:W-:Y:S02]  /*0f80*/  FSEL R33, |R37|, R33, !P3 ;  /* 0x0000002125217208 */ /* 0x000fe40005800200 */
[----:B------:R-:W-:-:S07]  /*0f90*/  FSEL R34, R12, R35, !P3 ;  /* 0x000000230c227208 */ /* 0x000fce0005800000 */
.L_x_123:
[----:B------:R-:W-:Y:S05]  /*0fa0*/  BSYNC.RECONVERGENT B1 ;  /* 0x0000000000017941 */ /* 0x000fea0003800200 */
.L_x_122:
[----:B------:R-:W-:Y:S04]  /*0fb0*/  BSSY.RECONVERGENT B1, `(.L_x_124) ;  /* 0x000002e000017945 */ /* 0x000fe80003800200 */
[----:B------:R-:W-:Y:S05]  /*0fc0*/  @!P1 BRA `(.L_x_125) ;  /* 0x0000000000b09947 */ /* 0x000fea0003800000 */
.L_x_126:
[----:B------:R-:W-:Y:S01]  /*0fd0*/  I2FP.F32.S32 R30, R32 ;  /* 0x00000020001e7245 */ /* 0x000fe20000201400 */
[----:B------:R-:W-:-:S04]  /*0fe0*/  VIADD R24, R32, 0x1 ;  /* 0x0000000120187836 */ /* 0x000fc80000000000 */
[----:B------:R-:W-:Y:S01]  /*0ff0*/  FMUL R30, R30, 0.10000000149011611938 ;  /* 0x3dcccccd1e1e7820 */ /* 0x000fe20000400000 */
[----:B------:R-:W-:-:S03]  /*1000*/  I2FP.F32.S32 R24, R24 ;  /* 0x0000001800187245 */ /* 0x000fc60000201400 */
[C-C-:B------:R-:W-:Y:S02]  /*1010*/  FFMA R36, R31.reuse, R30, R28.reuse ;  /* 0x0000001e1f247223 */ /* 0x140fe4000000001c */
[----:B------:R-:W-:Y:S02]  /*1020*/  FMUL R35, R24, 0.10000000149011611938 ;  /* 0x3dcccccd18237820 */ /* 0x000fe40000400000 */
[----:B------:R-:W0:Y:S02]  /*1030*/  F2F.F64.F32 R22, R36 ;  /* 0x0000002400167310 */ /* 0x000e240000201800 */
[----:B------:R-:W-:-:S06]  /*1040*/  FFMA R24, R31, R35, R28 ;  /* 0x000000231f187223 */ /* 0x000fcc000000001c */
[----:B------:R-:W1:Y:S01]  /*1050*/  F2F.F64.F32 R24, R24 ;  /* 0x0000001800187310 */ /* 0x000e620000201800 */
[C-C-:B0-----:R-:W-:Y:S02]  /*1060*/  DFMA R22, R16.reuse, R22, R20.reuse ;  /* 0x000000161016722b */ /* 0x141fe40000000014 */
[----:B-1----:R-:W-:-:S08]  /*1070*/  DFMA R24, R16, R24, R20 ;  /* 0x000000181018722b */ /* 0x002fd00000000014 */
[----:B------:R-:W0:Y:S08]  /*1080*/  F2F.F32.F64 R22, R22 ;  /* 0x0000001600167310 */ /* 0x000e300000301000 */
[----:B------:R-:W1:Y:S01]  /*1090*/  F2F.F32.F64 R25, R24 ;  /* 0x0000001800197310 */ /* 0x000e620000301000 */
[----:B0-----:R-:W-:Y:S01]  /*10a0*/  FADD R37, R27, -R22 ;  /* 0x800000161b257221 */ /* 0x001fe20000000000 */
[----:B------:R-:W-:-:S04]  /*10b0*/  VIADD R22, R32, 0x2 ;  /* 0x0000000220167836 */ /* 0x000fc80000000000 */
[-C--:B------:R-:W-:Y:S02]  /*10c0*/  FSETP.GEU.AND P1, PT, |R37|, R33.reuse, PT ;  /* 0x000000212500720b */ /* 0x080fe40003f2e200 */
[----:B------:R-:W-:Y:S01]  /*10d0*/  I2FP.F32.S32 R22, R22 ;  /* 0x0000001600167245 */ /* 0x000fe20000201400 */
[----:B-1----:R-:W-:Y:S01]  /*10e0*/  FADD R36, R27, -R25 ;  /* 0x800000191b247221 */ /* 0x002fe20000000000 */
[----:B------:R-:W-:-:S04]  /*10f0*/  FSEL R33, |R37|, R33, !P1 ;  /* 0x0000002125217208 */ /* 0x000fc80004800200 */
[----:B------:R-:W-:-:S04]  /*1100*/  FSETP.GEU.AND P2, PT, |R36|, R33, PT ;  /* 0x000000212400720b */ /* 0x000fc80003f4e200 */
[----:B------:R-:W-:Y:S01]  /*1110*/  FSEL R36, |R36|, R33, !P2 ;  /* 0x0000002124247208 */ /* 0x000fe20005000200 */
[C---:B------:R-:W-:Y:S02]  /*1120*/  VIADD R33, R32.reuse, 0x3 ;  /* 0x0000000320217836 */ /* 0x040fe40000000000 */
[----:B------:R-:W-:-:S03]  /*1130*/  VIADD R32, R32, 0x4 ;  /* 0x0000000420207836 */ /* 0x000fc60000000000 */
[----:B------:R-:W-:-:S03]  /*1140*/  ISETP.NE.AND P3, PT, R33, R2, PT ;  /* 0x000000022100720c */ /* 0x000fc60003f65270 */
[----:B------:R-:W-:Y:S01]  /*1150*/  @P2 FSEL R35, R30, R34, !P1 ;  /* 0x000000221e232208 */ /* 0x000fe20004800000 */
[----:B------:R-:W-:Y:S01]  /*1160*/  FMUL R30, R22, 0.10000000149011611938 ;  /* 0x3dcccccd161e7820 */ /* 0x000fe20000400000 */
[----:B------:R-:W-:-:S03]  /*1170*/  I2FP.F32.S32 R34, R33 ;  /* 0x0000002100227245 */ /* 0x000fc60000201400 */
[C-C-:B------:R-:W-:Y:S02]  /*1180*/  FFMA R22, R31.reuse, R30, R28.reuse ;  /* 0x0000001e1f167223 */ /* 0x140fe4000000001c */
[----:B------:R-:W-:Y:S02]  /*1190*/  FMUL R34, R34, 0.10000000149011611938 ;  /* 0x3dcccccd22227820 */ /* 0x000fe40000400000 */
[----:B------:R-:W0:Y:S02]  /*11a0*/  F2F.F64.F32 R24, R22 ;  /* 0x0000001600187310 */ /* 0x000e240000201800 */
[----:B------:R-:W-:Y:S01]  /*11b0*/  FFMA R37, R31, R34, R28 ;  /* 0x000000221f257223 */ /* 0x000fe2000000001c */
[----:B0-----:R-:W-:-:S10]  /*11c0*/  DFMA R24, R16, R24, R20 ;  /* 0x000000181018722b */ /* 0x001fd40000000014 */
[----:B------:R-:W0:Y:S02]  /*11d0*/  F2F.F32.F64 R24, R24 ;  /* 0x0000001800187310 */ /* 0x000e240000301000 */
[----:B0-----:R-:W-:-:S05]  /*11e0*/  FADD R23, R27, -R24 ;  /* 0x800000181b177221 */ /* 0x001fca0000000000 */
[----:B------:R-:W-:-:S04]  /*11f0*/  FSETP.GEU.AND P1, PT, |R23|, R36, PT ;  /* 0x000000241700720b */ /* 0x000fc80003f2e200 */
[----:B------:R-:W-:Y:S02]  /*1200*/  FSEL R36, |R23|, R36, !P1 ;  /* 0x0000002417247208 */ /* 0x000fe40004800200 */
[----:B------:R-:W0:Y:S02]  /*1210*/  F2F.F64.F32 R22, R37 ;  /* 0x0000002500167310 */ /* 0x000e240000201800 */
[----:B0-----:R-:W-:-:S10]  /*1220*/  DFMA R22, R16, R22, R20 ;  /* 0x000000161016722b */ /* 0x001fd40000000014 */
[----:B------:R-:W0:Y:S02]  /*1230*/  F2F.F32.F64 R22, R22 ;  /* 0x0000001600167310 */ /* 0x000e240000301000 */
[----:B0-----:R-:W-:-:S05]  /*1240*/  FADD R25, R27, -R22 ;  /* 0x800000161b197221 */ /* 0x001fca0000000000 */
[----:B------:R-:W-:-:S04]  /*1250*/  FSETP.GEU.AND P2, PT, |R25|, R36, PT ;  /* 0x000000241900720b */ /* 0x000fc80003f4e200 */
[----:B------:R-:W-:-:S09]  /*1260*/  FSEL R33, |R25|, R36, !P2 ;  /* 0x0000002419217208 */ /* 0x000fd20005000200 */
[----:B------:R-:W-:Y:S01]  /*1270*/  @P2 FSEL R34, R30, R35, !P1 ;  /* 0x000000231e222208 */ /* 0x000fe20004800000 */
[----:B------:R-:W-:Y:S06]  /*1280*/  @P3 BRA `(.L_x_126) ;  /* 0xfffffffc00503947 */ /* 0x000fec000383ffff */
.L_x_125:
[----:B------:R-:W-:Y:S05]  /*1290*/  BSYNC.RECONVERGENT B1 ;  /* 0x0000000000017941 */ /* 0x000fea0003800200 */
.L_x_124:
[----:B------:R-:W0:Y:S01]  /*12a0*/  LDC.64 R20, c[0x0][0x3b8] ;  /* 0x0000ee00ff147b82 */ /* 0x000e220000000a00 */
[----:B------:R-:W1:Y:S01]  /*12b0*/  LDCU UR4, c[0x0][0x3a8] ;  /* 0x00007500ff0477ac */ /* 0x000e620008000800 */
[----:B------:R-:W-:Y:S01]  /*12c0*/  FADD R22, -R29, R28 ;  /* 0x0000001c1d167221 */ /* 0x000fe20000000100 */
[----:B------:R-:W-:-:S03]  /*12d0*/  MOV R23, 0x1 ;  /* 0x0000000100177802 */ /* 0x000fc60000000f00 */
[----:B------:R-:W-:Y:S01]  /*12e0*/  FFMA R31, R31, R34, R22 ;  /* 0x000000221f1f7223 */ /* 0x000fe20000000016 */
[----:B------:R-:W-:-:S03]  /*12f0*/  FSEL R22, R9, RZ, P0 ;  /* 0x000000ff09167208 */ /* 0x000fc60000000000 */
[----:B------:R-:W-:-:S04]  /*1300*/  FFMA R31, R31, R6, RZ ;  /* 0x000000061f1f7223 */ /* 0x000fc800000000ff */
[----:B------:R-:W-:-:S04]  /*1310*/  FADD R22, -R22, R31 ;  /* 0x0000001f16167221 */ /* 0x000fc80000000100 */
[----:B------:R-:W-:Y:S01]  /*1320*/  FADD R30, R29, R22 ;  /* 0x000000161d1e7221 */ /* 0x000fe20000000000 */
[----:B-1----:R-:W-:-:S04]  /*1330*/  IMAD R9, R0, UR4, R10 ;  /* 0x0000000400097c24 */ /* 0x002fc8000f8e020a */
[----:B0-----:R-:W-:-:S04]  /*1340*/  IMAD.WIDE R20, R9, 0x4, R20 ;  /* 0x0000000409147825 */ /* 0x001fc800078e0214 */
[----:B------:R-:W-:Y:S01]  /*1350*/  FADD R9, -R29, R30 ;  /* 0x0000001e1d097221 */ /* 0x000fe20000000100 */
[----:B------:R-:W-:Y:S01]  /*1360*/  PRMT R29, R23, 0x7610, R29 ;  /* 0x00007610171d7816 */ /* 0x000fe2000000001d */
[----:B------:R0:W-:Y:S02]  /*1370*/  STG.E desc[UR6][R20.64], R30 ;  /* 0x0000001e14007986 */ /* 0x0001e4000c101906 */
[----:B------:R-:W-:-:S07]  /*1380*/  FADD R9, -R22, R9 ;  /* 0x0000000916097221 */ /* 0x000fce0000000100 */
.L_x_121:
[----:B------:R-:W-:Y:S05]  /*1390*/  BSYNC.RECONVERGENT B0 ;  /* 0x0000000000007941 */ /* 0x000fea0003800200 */
.L_x_120:
        /* <DEDUP_REMOVED lines=8> */
[----:B------:R-:W-:Y:S05]  /*1420*/  EXIT ;  /* 0x000000000000794d */ /* 0x000fea0003800000 */
        .weak           $__internal_6_$__cuda_sm20_rcp_rn_f32_slowpath
        .type           $__internal_6_$__cuda_sm20_rcp_rn_f32_slowpath,@function
        .size           $__internal_6_$__cuda_sm20_rcp_rn_f32_slowpath,($__internal_7_$__cuda_sm3x_div_rn_noftz_f32_slowpath - $__internal_6_$__cuda_sm20_rcp_rn_f32_slowpath)
$__internal_6_$__cuda_sm20_rcp_rn_f32_slowpath:
[----:B------:R-:W-:Y:S01]  /*1430*/  IMAD.SHL.U32 R22, R28, 0x2, RZ ;  /* 0x000000021c167824 */ /* 0x000fe200078e00ff */
[----:B------:R-:W-:Y:S01]  /*1440*/  BSSY.RECONVERGENT B1, `(.L_x_128) ;  /* 0x0000031000017945 */ /* 0x000fe20003800200 */
[----:B------:R-:W-:-:S03]  /*1450*/  IMAD.MOV.U32 R15, RZ, RZ, R28 ;  /* 0x000000ffff0f7224 */ /* 0x000fc600078e001c */
        /* <DEDUP_REMOVED lines=13> */
.L_x_129:
[----:B------:R-:W-:-:S05]  /*1530*/  VIADD R23, R22, 0xffffff03 ;  /* 0xffffff0316177836 */ /* 0x000fca0000000000 */
[----:B------:R-:W-:-:S13]  /*1540*/  ISETP.GT.U32.AND P0, PT, R23, 0x1, PT ;  /* 0x000000011700780c */ /* 0x000fda0003f04070 */
[----:B------:R-:W-:Y:S05]  /*1550*/  @P0 BRA `(.L_x_131) ;  /* 0x0000000000780947 */ /* 0x000fea0003800000 */
[----:B------:R-:W-:Y:S01]  /*1560*/  LOP3.LUT R27, R15, 0x7fffff, RZ, 0xc0, !PT ;  /* 0x007fffff0f1b7812 */ /* 0x000fe200078ec0ff */
[----:B------:R-:W-:-:S03]  /*1570*/  HFMA2 R36, -RZ, RZ, 0, 1.78813934326171875e-07 ;  /* 0x00000003ff247431 */ /* 0x000fc600000001ff */
[----:B------:R-:W-:-:S04]  /*1580*/  LOP3.LUT R27, R27, 0x3f800000, RZ, 0xfc, !PT ;  /* 0x3f8000001b1b7812 */ /* 0x000fc800078efcff */
[----:B------:R-:W0:Y:S02]  /*1590*/  MUFU.RCP R28, R27 ;  /* 0x0000001b001c7308 */ /* 0x000e240000001000 */
[----:B0-----:R-:W-:-:S04]  /*15a0*/  FFMA R31, R27, R28, -1 ;  /* 0xbf8000001b1f7423 */ /* 0x001fc8000000001c */
[----:B------:R-:W-:-:S04]  /*15b0*/  FADD.FTZ R31, -R31, -RZ ;  /* 0x800000ff1f1f7221 */ /* 0x000fc80000010100 */
[CCC-:B------:R-:W-:Y:S01]  /*15c0*/  FFMA.RM R33, R28.reuse, R31.reuse, R28.reuse ;  /* 0x0000001f1c217223 */ /* 0x1c0fe2000000401c */
[----:B------:R-:W-:-:S04]  /*15d0*/  FFMA.RP R34, R28, R31, R28 ;  /* 0x0000001f1c227223 */ /* 0x000fc8000000801c */
[C---:B------:R-:W-:Y:S02]  /*15e0*/  LOP3.LUT R28, R33.reuse, 0x7fffff, RZ, 0xc0, !PT ;  /* 0x007fffff211c7812 */ /* 0x040fe400078ec0ff */
[----:B------:R-:W-:Y:S02]  /*15f0*/  FSETP.NEU.FTZ.AND P0, PT, R33, R34, PT ;  /* 0x000000222100720b */ /* 0x000fe40003f1d000 */
[----:B------:R-:W-:Y:S02]  /*1600*/  SHF.L.U32 R33, R36, R23, RZ ;  /* 0x0000001724217219 */ /* 0x000fe400000006ff */
        /* <DEDUP_REMOVED lines=12> */
[----:B------:R-:W-:Y:S01]  /*16d0*/  ISETP.GE.AND P0, PT, R23, RZ, PT ;  /* 0x000000ff1700720c */ /* 0x000fe20003f06270 */
[----:B------:R-:W-:-:S05]  /*16e0*/  VIADD R23, R22, 0xffffff04 ;  /* 0xffffff0416177836 */ /* 0x000fca0000000000 */
[----:B------:R-:W-:-:S07]  /*16f0*/  SHF.R.U32.HI R28, RZ, R23, R28 ;  /* 0x00000017ff1c7219 */ /* 0x000fce000001161c */
[----:B------:R-:W-:-:S05]  /*1700*/  @!P0 VIADD R28, R28, 0x1 ;  /* 0x000000011c1c8836 */ /* 0x000fca0000000000 */
[----:B------:R-:W-:-:S04]  /*1710*/  @!P1 SHF.L.U32 R28, R28, 0x1, RZ ;  /* 0x000000011c1c9819 */ /* 0x000fc800000006ff */
[----:B------:R-:W-:Y:S01]  /*1720*/  LOP3.LUT R23, R28, 0x80000000, R15, 0xf8, !PT ;  /* 0x800000001c177812 */ /* 0x000fe200078ef80f */
[----:B------:R-:W-:Y:S06]  /*1730*/  BRA `(.L_x_130) ;  /* 0x0000000000047947 */ /* 0x000fec0003800000 */
.L_x_131:
[----:B------:R0:W1:Y:S02]  /*1740*/  MUFU.RCP R23, R15 ;  /* 0x0000000f00177308 */ /* 0x0000640000001000 */
.L_x_130:
[----:B------:R-:W-:Y:S05]  /*1750*/  BSYNC.RECONVERGENT B1 ;  /* 0x0000000000017941 */ /* 0x000fea0003800200 */
.L_x_128:
[----:B01----:R-:W-:Y:S02]  /*1760*/  IMAD.MOV.U32 R15, RZ, RZ, R23 ;  /* 0x000000ffff0f7224 */ /* 0x003fe400078e0017 */
[----:B------:R-:W-:Y:S02]  /*1770*/  IMAD.MOV.U32 R22, RZ, RZ, R26 ;  /* 0x000000ffff167224 */ /* 0x000fe400078e001a */
[----:B------:R-:W-:-:S04]  /*1780*/  IMAD.MOV.U32 R23, RZ, RZ, 0x0 ;  /* 0x00000000ff177424 */ /* 0x000fc800078e00ff */
[----:B------:R-:W-:Y:S05]  /*1790*/  RET.REL.NODEC R22 `(ehlers_ecema_batch_thread_per_combo_f32) ;  /* 0xffffffe816187950 */ /* 0x000fea0003c3ffff */
        .weak           $__internal_7_$__cuda_sm3x_div_rn_noftz_f32_slowpath
        .type           $__internal_7_$__cuda_sm3x_div_rn_noftz_f32_slowpath,@function
        .size           $__internal_7_$__cuda_sm3x_div_rn_noftz_f32_slowpath,(.L_x_178 - $__internal_7_$__cuda_sm3x_div_rn_noftz_f32_slowpath)
$__internal_7_$__cuda_sm3x_div_rn_noftz_f32_slowpath:
[----:B------:R-:W-:Y:S01]  /*17a0*/  SHF.R.U32.HI R6, RZ, 0x17, R9 ;  /* 0x00000017ff067819 */ /* 0x000fe20000011609 */
[----:B------:R-:W-:Y:S04]  /*17b0*/  BSSY.RECONVERGENT B0, `(.L_x_132) ;  /* 0x000005d000007945 */ /* 0x000fe80003800200 */
[----:B------:R-:W-:Y:S01]  /*17c0*/  BSSY.RELIABLE B2, `(.L_x_133) ;  /* 0x000001b000027945 */ /* 0x000fe20003800100 */
[----:B------:R-:W-:Y:S02]  /*17d0*/  MOV R12, R9 ;  /* 0x00000009000c7202 */ /* 0x000fe40000000f00 */
[----:B------:R-:W-:-:S05]  /*17e0*/  LOP3.LUT R10, R6, 0xff, RZ, 0xc0, !PT ;  /* 0x000000ff060a7812 */ /* 0x000fca00078ec0ff */
[----:B------:R-:W-:-:S05]  /*17f0*/  VIADD R13, R10, 0xffffffff ;  /* 0xffffffff0a0d7836 */ /* 0x000fca0000000000 */
[----:B------:R-:W-:-:S13]  /*1800*/  ISETP.GT.U32.AND P0, PT, R13, 0xfd, PT ;  /* 0x000000fd0d00780c */ /* 0x000fda0003f04070 */
[----:B------:R-:W-:Y:S01]  /*1810*/  @!P0 IMAD.MOV.U32 R11, RZ, RZ, RZ ;  /* 0x000000ffff0b8224 */ /* 0x000fe200078e00ff */
[----:B------:R-:W-:Y:S06]  /*1820*/  @!P0 BRA `(.L_x_134) ;  /* 0x0000000000508947 */ /* 0x000fec0003800000 */
[----:B------:R-:W-:Y:S01]  /*1830*/  FSETP.GTU.FTZ.AND P0, PT, |R9|, +INF , PT ;  /* 0x7f8000000900780b */ /* 0x000fe20003f1c200 */
[----:B------:R-:W-:-:S12]  /*1840*/  IMAD.MOV.U32 R6, RZ, RZ, R9 ;  /* 0x000000ffff067224 */ /* 0x000fd800078e0009 */
[----:B------:R-:W-:Y:S05]  /*1850*/  @P0 BREAK.RELIABLE B2 ;  /* 0x0000000000020942 */ /* 0x000fea0003800100 */
[----:B------:R-:W-:Y:S05]  /*1860*/  @P0 BRA `(.L_x_135) ;  /* 0x0000000400400947 */ /* 0x000fea0003800000 */
[----:B------:R-:W-:-:S05]  /*1870*/  IMAD.MOV.U32 R9, RZ, RZ, 0x40000000 ;  /* 0x40000000ff097424 */ /* 0x000fca00078e00ff */
[----:B------:R-:W-:-:S13]  /*1880*/  LOP3.LUT P0, RZ, R12, 0x7fffffff, R9, 0xc8, !PT ;  /* 0x7fffffff0cff7812 */ /* 0x000fda000780c809 */
[----:B------:R-:W-:Y:S05]  /*1890*/  @!P0 BREAK.RELIABLE B2 ;  /* 0x0000000000028942 */ /* 0x000fea0003800100 */
[----:B------:R-:W-:Y:S05]  /*18a0*/  @!P0 BRA `(.L_x_136) ;  /* 0x0000000400288947 */ /* 0x000fea0003800000 */
[----:B------:R-:W-:Y:S02]  /*18b0*/  FSETP.NEU.FTZ.AND P0, PT, |R6|, +INF , PT ;  /* 0x7f8000000600780b */ /* 0x000fe40003f1d200 */
[----:B------:R-:W-:-:S04]  /*18c0*/  LOP3.LUT P1, RZ, R9, 0x7fffffff, RZ, 0xc0, !PT ;  /* 0x7fffffff09ff7812 */ /* 0x000fc8000782c0ff */
[----:B------:R-:W-:-:S13]  /*18d0*/  PLOP3.LUT P0, PT, P0, P1, PT, 0x2f, 0xf2 ;  /* 0x0000000000f2781c */ /* 0x000fda0000702577 */
[----:B------:R-:W-:Y:S05]  /*18e0*/  @P0 BREAK.RELIABLE B2 ;  /* 0x0000000000020942 */ /* 0x000fea0003800100 */
[----:B------:R-:W-:Y:S05]  /*18f0*/  @P0 BRA `(.L_x_137) ;  /* 0x00000004000c0947 */ /* 0x000fea0003800000 */
[----:B------:R-:W-:-:S13]  /*1900*/  LOP3.LUT P0, RZ, R12, 0x7fffffff, RZ, 0xc0, !PT ;  /* 0x7fffffff0cff7812 */ /* 0x000fda000780c0ff */
[----:B------:R-:W-:Y:S05]  /*1910*/  @!P0 BREAK.RELIABLE B2 ;  /* 0x0000000000028942 */ /* 0x000fea0003800100 */
[----:B------:R-:W-:Y:S05]  /*1920*/  @!P0 BRA `(.L_x_138) ;  /* 0x0000000000f48947 */ /* 0x000fea0003800000 */
[----:B------:R-:W-:Y:S01]  /*1930*/  ISETP.GE.AND P0, PT, R13, RZ, PT ;  /* 0x000000ff0d00720c */ /* 0x000fe20003f06270 */
[----:B------:R-:W-:-:S12]  /*1940*/  IMAD.MOV.U32 R11, RZ, RZ, RZ ;  /* 0x000000ffff0b7224 */ /* 0x000fd800078e00ff */
[----:B------:R-:W-:Y:S01]  /*1950*/  @!P0 FFMA R12, R6, 1.84467440737095516160e+19, RZ ;  /* 0x5f800000060c8823 */ /* 0x000fe200000000ff */
[----:B------:R-:W-:-:S07]  /*1960*/  @!P0 IADD3 R11, PT, PT, R11, 0x40, RZ ;  /* 0x000000400b0b8810 */ /* 0x000fce0007ffe0ff */
.L_x_134:
[----:B------:R-:W-:Y:S05]  /*1970*/  BSYNC.RELIABLE B2 ;  /* 0x0000000000027941 */ /* 0x000fea0003800100 */
.L_x_133:
[----:B------:R-:W-:Y:S01]  /*1980*/  LEA R9, R10, 0xc0800000, 0x17 ;  /* 0xc08000000a097811 */ /* 0x000fe200078eb8ff */
[----:B------:R-:W-:Y:S01]  /*1990*/  UMOV UR4, 0x40000000 ;  /* 0x4000000000047882 */ /* 0x000fe20000000000 */
[----:B------:R-:W-:Y:S01]  /*19a0*/  IADD3 R10, PT, PT, R11, 0x80, -R10 ;  /* 0x000000800b0a7810 */ /* 0x000fe20007ffe80a */
[----:B------:R-:W-:Y:S01]  /*19b0*/  UIADD3 UR4, UPT, UPT, UR4, -0x800000, URZ ;  /* 0xff80000004047890 */ /* 0x000fe2000fffe0ff */
[----:B------:R-:W-:Y:S01]  /*19c0*/  BSSY.RECONVERGENT B2, `(.L_x_139) ;  /* 0x0000032000027945 */ /* 0x000fe20003800200 */
        /* <DEDUP_REMOVED lines=12> */
[----:B------:R-:W-:-:S04]  /*1a90*/  IMAD.IADD R13, R9, 0x1, R10 ;  /* 0x00000001090d7824 */ /* 0x000fc800078e020a */
        /* <DEDUP_REMOVED lines=11> */
[C---:B------:R-:W-:Y:S01]  /*1b50*/  VIADD R11, R13.reuse, 0x20 ;  /* 0x000000200d0b7836 */ /* 0x040fe20000000000 */
[C---:B------:R-:W-:Y:S02]  /*1b60*/  ISETP.NE.AND P2, PT, R13.reuse, RZ, PT ;  /* 0x000000ff0d00720c */ /* 0x040fe40003f45270 */
[----:B------:R-:W-:Y:S02]  /*1b70*/  ISETP.NE.AND P1, PT, R13, RZ, PT ;  /* 0x000000ff0d00720c */ /* 0x000fe40003f25270 */
[----:B------:R-:W-:Y:S01]  /*1b80*/  LOP3.LUT R10, R9, 0x7fffff, RZ, 0xc0, !PT ;  /* 0x007fffff090a7812 */ /* 0x000fe200078ec0ff */
[CCC-:B------:R-:W-:Y:S01]  /*1b90*/  FFMA.RP R9, R6.reuse, R14.reuse, R15.reuse ;  /* 0x0000000e06097223 */ /* 0x1c0fe2000000800f */
[----:B------:R-:W-:Y:S01]  /*1ba0*/  FFMA.RM R6, R6, R14, R15 ;  /* 0x0000000e06067223 */ /* 0x000fe2000000400f */
[----:B------:R-:W-:Y:S02]  /*1bb0*/  IADD3 R13, PT, PT, -R13, RZ, RZ ;  /* 0x000000ff0d0d7210 */ /* 0x000fe40007ffe1ff */
        /* <DEDUP_REMOVED lines=10> */
[----:B------:R-:W-:-:S05]  /*1c60*/  LOP3.LUT R6, R6, R9, RZ, 0xc0, !PT ;  /* 0x0000000906067212 */ /* 0x000fca00078ec0ff */
[----:B------:R-:W-:-:S05]  /*1c70*/  IMAD.IADD R11, R11, 0x1, R6 ;  /* 0x000000010b0b7824 */ /* 0x000fca00078e0206 */
[----:B------:R-:W-:Y:S01]  /*1c80*/  LOP3.LUT R12, R11, R12, RZ, 0xfc, !PT ;  /* 0x0000000c0b0c7212 */ /* 0x000fe200078efcff */
[----:B------:R-:W-:Y:S06]  /*1c90*/  BRA `(.L_x_142) ;  /* 0x0000000000107947 */ /* 0x000fec0003800000 */
.L_x_141:
[----:B------:R-:W-:-:S04]  /*1ca0*/  LOP3.LUT R12, R12, 0x80000000, RZ, 0xc0, !PT ;  /* 0x800000000c0c7812 */ /* 0x000fc800078ec0ff */
[----:B------:R-:W-:Y:S01]  /*1cb0*/  LOP3.LUT R12, R12, 0x7f800000, RZ, 0xfc, !PT ;  /* 0x7f8000000c0c7812 */ /* 0x000fe200078efcff */
[----:B------:R-:W-:Y:S06]  /*1cc0*/  BRA `(.L_x_142) ;  /* 0x0000000000047947 */ /* 0x000fec0003800000 */
.L_x_140:
[----:B------:R-:W-:-:S07]  /*1cd0*/  IMAD R12, R10, 0x800000, R12 ;  /* 0x008000000a0c7824 */ /* 0x000fce00078e020c */
.L_x_142:
[----:B------:R-:W-:Y:S05]  /*1ce0*/  BSYNC.RECONVERGENT B2 ;  /* 0x0000000000027941 */ /* 0x000fea0003800200 */
.L_x_139:
[----:B------:R-:W-:Y:S05]  /*1cf0*/  BRA `(.L_x_143) ;  /* 0x0000000000207947 */ /* 0x000fea0003800000 */
.L_x_138:
[----:B------:R-:W-:-:S04]  /*1d00*/  LOP3.LUT R12, R12, 0x80000000, R9, 0x48, !PT ;  /* 0x800000000c0c7812 */ /* 0x000fc800078e4809 */
[----:B------:R-:W-:Y:S01]  /*1d10*/  LOP3.LUT R12, R12, 0x7f800000, RZ, 0xfc, !PT ;  /* 0x7f8000000c0c7812 */ /* 0x000fe200078efcff */
[----:B------:R-:W-:Y:S06]  /*1d20*/  BRA `(.L_x_143) ;  /* 0x0000000000147947 */ /* 0x000fec0003800000 */
.L_x_137:
[----:B------:R-:W-:Y:S01]  /*1d30*/  LOP3.LUT R12, R12, 0x80000000, R9, 0x48, !PT ;  /* 0x800000000c0c7812 */ /* 0x000fe200078e4809 */
[----:B------:R-:W-:Y:S06]  /*1d40*/  BRA `(.L_x_143) ;  /* 0x00000000000c7947 */ /* 0x000fec0003800000 */
.L_x_136:
[----:B------:R-:W0:Y:S01]  /*1d50*/  MUFU.RSQ R12, -QNAN ;  /* 0xffc00000000c7908 */ /* 0x000e220000001400 */
[----:B------:R-:W-:Y:S05]  /*1d60*/  BRA `(.L_x_143) ;  /* 0x0000000000047947 */ /* 0x000fea0003800000 */
.L_x_135:
[----:B------:R-:W-:-:S07]  /*1d70*/  FADD.FTZ R12, R6, 2 ;  /* 0x40000000060c7421 */ /* 0x000fce0000010000 */
.L_x_143:
[----:B------:R-:W-:Y:S05]  /*1d80*/  BSYNC.RECONVERGENT B0 ;  /* 0x0000000000007941 */ /* 0x000fea0003800200 */
.L_x_132:
[----:B------:R-:W-:-:S04]  /*1d90*/  IMAD.MOV.U32 R9, RZ, RZ, 0x0 ;  /* 0x00000000ff097424 */ /* 0x000fc800078e00ff */
[----:B0-----:R-:W-:Y:S05]  /*1da0*/  RET.REL.NODEC R8 `(ehlers_ecema_batch_thread_per_combo_f32) ;  /* 0xffffffe008947950 */ /* 0x001fea0003c3ffff */
.L_x_144:
        /* <DEDUP_REMOVED lines=13> */
.L_x_178:


//--------------------- .text.ehlers_ecema_batch_f32 --------------------------
	.section	.text.ehlers_ecema_batch_f32,"ax",@progbits
	.align	128
        .global         ehlers_ecema_batch_f32
        .type           ehlers_ecema_batch_f32,@function
        .size           ehlers_ecema_batch_f32,(.L_x_179 - ehlers_ecema_batch_f32)
        .other          ehlers_ecema_batch_f32,@"STO_CUDA_ENTRY STV_DEFAULT"
ehlers_ecema_batch_f32:
.text.ehlers_ecema_batch_f32:
[----:B------:R-:W-:Y:S08]  /*0000*/  LDC R1, c[0x0][0x37c] ;  /* 0x0000df00ff017b82 */ /* 0x000ff00000000800 */
[----:B------:R-:W0:Y:S01]  /*0010*/  S2UR UR16, SR_CTAID.X ;  /* 0x00000000001079c3 */ /* 0x000e220000002500 */
[----:B------:R-:W0:Y:S02]  /*0020*/  LDCU UR4, c[0x0][0x3ac] ;  /* 0x00007580ff0477ac */ /* 0x000e240008000800 */
[----:B0-----:R-:W-:-:S06]  /*0030*/  UISETP.GE.AND UP0, UPT, UR16, UR4, UPT ;  /* 0x000000041000728c */ /* 0x001fcc000bf06270 */
[----:B------:R-:W-:-:S13]  /*0040*/  PLOP3.LUT P0, PT, PT, PT, UP0, 0x80, 0x8 ;  /* 0x000000000008781c */ /* 0x000fda0003f0f008 */
[----:B------:R-:W-:Y:S05]  /*0050*/  @P0 EXIT ;  /* 0x000000000000094d */ /* 0x000fea0003800000 */
[----:B------:R-:W0:Y:S01]  /*0060*/  LDCU.64 UR4, c[0x0][0x388] ;  /* 0x00007100ff0477ac */ /* 0x000e220008000a00 */
[----:B------:R-:W1:Y:S01]  /*0070*/  LDCU.64 UR8, c[0x0][0x398] ;  /* 0x00007300ff0877ac */ /* 0x000e620008000a00 */
[----:B------:R-:W2:Y:S01]  /*0080*/  LDCU.64 UR6, c[0x0][0x390] ;  /* 0x00007200ff0677ac */ /* 0x000ea20008000a00 */
[----:B------:R-:W3:Y:S01]  /*0090*/  LDCU.64 UR10, c[0x0][0x3a0] ;  /* 0x00007400ff0a77ac */ /* 0x000ee20008000a00 */
[----:B------:R-:W4:Y:S01]  /*00a0*/  LDCU.64 UR12, c[0x0][0x358] ;  /* 0x00006b00ff0c77ac */ /* 0x000f220008000a00 */
[----:B0-----:R-:W-:Y:S02]  /*00b0*/  UIMAD.WIDE.U32 UR4, UR16, 0x4, UR4 ;  /* 0x00000004100478a5 */ /* 0x001fe4000f8e0004 */
[----:B-1----:R-:W-:Y:S02]  /*00c0*/  UIADD3 UR8, UP0, UPT, UR16, UR8, URZ ;  /* 0x0000000810087290 */ /* 0x002fe4000ff1e0ff */
[----:B--2---:R-:W-:Y:S02]  /*00d0*/  UIMAD.WIDE.U32 UR6, UR16, 0x4, UR6 ;  /* 0x00000004100678a5 */ /* 0x004fe4000f8e0006 */
[----:B------:R-:W-:Y:S01]  /*00e0*/  IMAD.U32 R4, RZ, RZ, UR4 ;  /* 0x00000004ff047e24 */ /* 0x000fe2000f8e00ff */
[----:B------:R-:W-:Y:S01]  /*00f0*/  UIADD3.X UR9, UPT, UPT, URZ, UR9, URZ, UP0, !UPT ;  /* 0x00000009ff097290 */ /* 0x000fe200087fe4ff */
[----:B------:R-:W-:Y:S01]  /*0100*/  IMAD.U32 R2, RZ, RZ, UR8 ;  /* 0x00000008ff027e24 */ /* 0x000fe2000f8e00ff */
[----:B---3--:R-:W-:Y:S01]  /*0110*/  UIADD3 UR4, UP0, UPT, UR16, UR10, URZ ;  /* 0x0000000a10047290 */ /* 0x008fe2000ff1e0ff */
[----:B------:R-:W-:-:S02]  /*0120*/  IMAD.U32 R5, RZ, RZ, UR5 ;  /* 0x00000005ff057e24 */ /* 0x000fc4000f8e00ff */
[----:B------:R-:W-:Y:S01]  /*0130*/  IMAD.U32 R6, RZ, RZ, UR6 ;  /* 0x00000006ff067e24 */ /* 0x000fe2000f8e00ff */
[----:B------:R-:W-:Y:S01]  /*0140*/  UIADD3.X UR5, UPT, UPT, URZ, UR11, URZ, UP0, !UPT ;  /* 0x0000000bff057290 */ /* 0x000fe200087fe4ff */
[----:B------:R-:W-:Y:S01]  /*0150*/  IMAD.U32 R7, RZ, RZ, UR7 ;  /* 0x00000007ff077e24 */ /* 0x000fe2000f8e00ff */
[----:B----4-:R-:W2:Y:S01]  /*0160*/  LDG.E.CONSTANT R4, desc[UR12][R4.64] ;  /* 0x0000000c04047981 */ /* 0x010ea2000c1e9900 */
[----:B------:R-:W-:Y:S01]  /*0170*/  IMAD.U32 R3, RZ, RZ, UR9 ;  /* 0x00000009ff037e24 */ /* 0x000fe2000f8e00ff */
[----:B------:R-:W0:Y:S01]  /*0180*/  LDCU UR6, c[0x0][0x3a8] ;  /* 0x00007500ff0677ac */ /* 0x000e220008000800 */
[----:B------:R-:W-:Y:S01]  /*0190*/  IMAD.U32 R8, RZ, RZ, UR4 ;  /* 0x00000004ff087e24 */ /* 0x000fe2000f8e00ff */
[----:B------:R-:W3:Y:S01]  /*01a0*/  LDG.E.CONSTANT R6, desc[UR12][R6.64] ;  /* 0x0000000c06067981 */ /* 0x000ee2000c1e9900 */
[----:B------:R-:W-:-:S03]  /*01b0*/  IMAD.U32 R9, RZ, RZ, UR5 ;  /* 0x00000005ff097e24 */ /* 0x000fc6000f8e00ff */
[----:B------:R-:W4:Y:S04]  /*01c0*/  LDG.E.U8.CONSTANT R2, desc[UR12][R2.64] ;  /* 0x0000000c02027981 */ /* 0x000f28000c1e9100 */
[----:B------:R1:W5:Y:S01]  /*01d0*/  LDG.E.U8.CONSTANT R8, desc[UR12][R8.64] ;  /* 0x0000000c08087981 */ /* 0x000362000c1e9100 */
[----:B------:R-:W0:Y:S01]  /*01e0*/  S2R R0, SR_TID.X ;  /* 0x0000000000007919 */ /* 0x000e220000002100 */
[----:B------:R-:W-:Y:S01]  /*01f0*/  BSSY.RECONVERGENT B0, `(.L_x_145) ;  /* 0x0000011000007945 */ /* 0x000fe20003800200 */
[C---:B0-----:R-:W-:Y:S02]  /*0200*/  ISETP.GE.AND P0, PT, R0.reuse, UR6, PT ;  /* 0x0000000600007c0c */ /* 0x041fe4000bf06270 */
[----:B------:R-:W-:Y:S02]  /*0210*/  ISETP.NE.AND P1, PT, R0, RZ, PT ;  /* 0x000000ff0000720c */ /* 0x000fe40003f25270 */
[----:B--2---:R-:W-:-:S02]  /*0220*/  R2UR UR4, R4 ;  /* 0x00000000040472ca */ /* 0x004fc400000e0000 */
[----:B---3--:R-:W-:Y:S02]  /*0230*/  R2UR UR11, R6 ;  /* 0x00000000060b72ca */ /* 0x008fe400000e0000 */
[----:B----4-:R-:W-:-:S05]  /*0240*/  R2UR UR14, R2 ;  /* 0x00000000020e72ca */ /* 0x010fca00000e0000 */
[----:B-1----:R-:W-:Y:S10]  /*0250*/  @P0 BRA `(.L_x_146) ;  /* 0x0000000000280947 */ /* 0x002ff40003800000 */
[----:B------:R-:W0:Y:S01]  /*0260*/  LDC R7, c[0x0][0x360] ;  /* 0x0000d800ff077b82 */ /* 0x000e220000000800 */
[----:B------:R-:W-:-:S07]  /*0270*/  IMAD.MOV.U32 R9, RZ, RZ, 0x7fc00000 ;  /* 0x7fc00000ff097424 */ /* 0x000fce00078e00ff */
[----:B------:R-:W1:Y:S02]  /*0280*/  LDC.64 R4, c[0x0][0x3b8] ;  /* 0x0000ee00ff047b82 */ /* 0x000e640000000a00 */
.L_x_147:
[----:B--2---:R-:W-:-:S04]  /*0290*/  IMAD.U32 R3, RZ, RZ, UR6 ;  /* 0x00000006ff037e24 */ /* 0x004fc8000f8e00ff */
[--C-:B------:R-:W-:Y:S02]  /*02a0*/  IMAD R3, R3, UR16, R0.reuse ;  /* 0x0000001003037c24 */ /* 0x100fe4000f8e0200 */
[----:B0-----:R-:W-:Y:S02]  /*02b0*/  IMAD.IADD R0, R7, 0x1, R0 ;  /* 0x0000000107007824 */ /* 0x001fe400078e0200 */
[----:B-1----:R-:W-:-:S03]  /*02c0*/  IMAD.WIDE R2, R3, 0x4, R4 ;  /* 0x0000000403027825 */ /* 0x002fc600078e0204 */
[----:B------:R-:W-:Y:S02]  /*02d0*/  ISETP.GE.AND P0, PT, R0, UR6, PT ;  /* 0x0000000600007c0c */ /* 0x000fe4000bf06270 */
[----:B------:R2:W-:Y:S11]  /*02e0*/  STG.E desc[UR12][R2.64], R9 ;  /* 0x0000000902007986 */ /* 0x0005f6000c10190c */
[----:B------:R-:W-:Y:S05]  /*02f0*/  @!P0 BRA `(.L_x_147) ;  /* 0xfffffffc00e48947 */ /* 0x000fea000383ffff */
.L_x_146:
[----:B------:R-:W-:Y:S05]  /*0300*/  BSYNC.RECONVERGENT B0 ;  /* 0x0000000000007941 */ /* 0x000fea0003800200 */
.L_x_145:
[----:B------:R-:W-:Y:S06]  /*0310*/  BAR.SYNC.DEFER_BLOCKING 0x0 ;  /* 0x0000000000007b1d */ /* 0x000fec0000010000 */
[----:B------:R-:W-:Y:S05]  /*0320*/  @P1 EXIT ;  /* 0x000000000000194d */ /* 0x000fea0003800000 */
[----:B------:R-:W-:-:S04]  /*0330*/  UISETP.LT.AND UP0, UPT, UR4, UR11, UPT ;  /* 0x0000000b0400728c */ /* 0x000fc8000bf01270 */
[----:B------:R-:W-:-:S04]  /*0340*/  USEL UR5, UR4, UR11, UP0 ;  /* 0x0000000b04057287 */ /* 0x000fc80008000000 */
[----:B------:R-:W-:-:S06]  /*0350*/  UISETP.GE.AND UP0, UPT, UR5, 0x1, UPT ;  /* 0x000000010500788c */ /* 0x000fcc000bf06270 */
[----:B------:R-:W-:-:S13]  /*0360*/  PLOP3.LUT P0, PT, PT, PT, UP0, 0x80, 0x8 ;  /* 0x000000000008781c */ /* 0x000fda0003f0f008 */
[----:B------:R-:W-:Y:S05]  /*0370*/  @!P0 EXIT ;  /* 0x000000000000894d */ /* 0x000fea0003800000 */
[----:B------:R-:W0:Y:S02]  /*0380*/  LDCU UR17, c[0x0][0x3b0] ;  /* 0x00007600ff1177ac */ /* 0x000e240008000800 */
[----:B0-----:R-:W-:-:S04]  /*0390*/  UISETP.GT.AND UP0, UPT, UR6, UR17, UPT ;  /* 0x000000110600728c */ /* 0x001fc8000bf04270 */
[----:B------:R-:W-:-:S06]  /*03a0*/  UISETP.LT.OR UP0, UPT, UR17, URZ, !UP0 ;  /* 0x000000ff1100728c */ /* 0x000fcc000c701670 */
[----:B------:R-:W-:-:S13]  /*03b0*/  PLOP3.LUT P0, PT, PT, PT, UP0, 0x80, 0x8 ;  /* 0x000000000008781c */ /* 0x000fda0003f0f008 */
[----:B------:R-:W-:Y:S05]  /*03c0*/  @P0 EXIT ;  /* 0x000000000000094d */ /* 0x000fea0003800000 */
[----:B------:R-:W-:Y:S01]  /*03d0*/  UIADD3 UR5, UPT, UPT, UR6, -UR17, URZ ;  /* 0x8000001106057290 */ /* 0x000fe2000fffe0ff */
[----:B------:R-:W-:-:S03]  /*03e0*/  ISETP.EQ.AND P1, PT, RZ, UR14, PT ;  /* 0x0000000eff007c0c */ /* 0x000fc6000bf22270 */
[----:B------:R-:W-:-:S06]  /*03f0*/  UISETP.GE.AND UP0, UPT, UR5, UR4, UPT ;  /* 0x000000040500728c */ /* 0x000fcc000bf06270 */
[----:B------:R-:W-:-:S13]  /*0400*/  PLOP3.LUT P0, PT, PT, PT, UP0, 0x80, 0x8 ;  /* 0x000000000008781c */ /* 0x000fda0003f0f008 */
[----:B------:R-:W-:Y:S05]  /*0410*/  @!P0 EXIT P1 ;  /* 0x000000000000894d */ /* 0x000fea0000800000 */
[----:B------:R-:W-:Y:S02]  /*0420*/  UISETP.NE.AND UP0, UPT, UR14, URZ, UPT ;  /* 0x000000ff0e00728c */ /* 0x000fe4000bf05270 */
[----:B------:R-:W-:-:S09]  /*0430*/  UIADD3 UR5, UPT, UPT, UR4, UR17, URZ ;  /* 0x0000001104057290 */ /* 0x000fd2000fffe0ff */
[----:B------:R-:W-:-:S04]  /*0440*/  @!UP0 UIADD3 UR17, UPT, UPT, UR5, -0x1, URZ ;  /* 0xffffffff05118890 */ /* 0x000fc8000fffe0ff */
[----:B------:R-:W-:-:S06]  /*0450*/  UISETP.GE.AND UP0, UPT, UR17, UR6, UPT ;  /* 0x000000061100728c */ /* 0x000fcc000bf06270 */
[----:B------:R-:W-:-:S13]  /*0460*/  PLOP3.LUT P0, PT, PT, PT, UP0, 0x80, 0x8 ;  /* 0x000000000008781c */ /* 0x000fda0003f0f008 */
[----:B------:R-:W-:Y:S05]  /*0470*/  @P0 EXIT ;  /* 0x000000000000094d */ /* 0x000fea0003800000 */
[----:B------:R-:W-:Y:S01]  /*0480*/  UIADD3 UR5, UPT, UPT, UR4, 0x1, URZ ;  /* 0x0000000104057890 */ /* 0x000fe2000fffe0ff */
[----:B--2---:R-:W-:-:S08]  /*0490*/  IMAD.MOV.U32 R2, RZ, RZ, 0x1 ;  /* 0x00000001ff027424 */ /* 0x004fd000078e00ff */
[----:B------:R-:W0:Y:S08]  /*04a0*/  I2F.F64.U32 R18, UR5 ;  /* 0x0000000500127d12 */ /* 0x000e300008201800 */
[----:B0-----:R-:W0:Y:S02]  /*04b0*/  MUFU.RCP64H R3, R19 ;  /* 0x0000001300037308 */ /* 0x001e240000001800 */
[----:B0-----:R-:W-:-:S08]  /*04c0*/  DFMA R4, -R18, R2, 1 ;  /* 0x3ff000001204742b */ /* 0x001fd00000000102 */
[----:B------:R-:W-:-:S08]  /*04d0*/  DFMA R4, R4, R4, R4 ;  /* 0x000000040404722b */ /* 0x000fd00000000004 */
[----:B------:R-:W-:-:S08]  /*04e0*/  DFMA R4, R2, R4, R2 ;  /* 0x000000040204722b */ /* 0x000fd00000000002 */
[----:B------:R-:W-:-:S08]  /*04f0*/  DFMA R2, -R18, R4, 1 ;  /* 0x3ff000001202742b */ /* 0x000fd00000000104 */
[----:B------:R-:W-:-:S08]  /*0500*/  DFMA R2, R4, R2, R4 ;  /* 0x000000020402722b */ /* 0x000fd00000000004 */
[----:B------:R-:W-:-:S08]  /*0510*/  DMUL R4, R2, 2 ;  /* 0x4000000002047828 */ /* 0x000fd00000000000 */
[----:B------:R-:W-:-:S08]  /*0520*/  DFMA R6, -R18, R4, 2 ;  /* 0x400000001206742b */ /* 0x000fd00000000104 */
[----:B------:R-:W-:-:S10]  /*0530*/  DFMA R6, R2, R6, R4 ;  /* 0x000000060206722b */ /* 0x000fd40000000004 */
[----:B------:R-:W-:Y:S02]  /*0540*/  R2UR UR7, R7 ;  /* 0x00000000070772ca */ /* 0x000fe400000e0000 */
[----:B------:R-:W-:-:S11]  /*0550*/  R2UR UR6, R6 ;  /* 0x00000000060672ca */ /* 0x000fd600000e0000 */
[----:B------:R-:W-:-:S05]  /*0560*/  FFMA R0, RZ, R19, UR7 ;  /* 0x00000007ff007e23 */ /* 0x000fca0008000013 */
[----:B------:R-:W-:-:S13]  /*0570*/  FSETP.GT.AND P0, PT, |R0|, 1.469367938527859385e-39, PT ;  /* 0x001000000000780b */ /* 0x000fda0003f04200 */
[----:B------:R-:W-:Y:S05]  /*0580*/  @P0 BRA `(.L_x_148) ;  /* 0x0000000000180947 */ /* 0x000fea0003800000 */
[----:B------:R-:W-:Y:S01]  /*0590*/  IMAD.MOV.U32 R16, RZ, RZ, RZ ;  /* 0x000000ffff107224 */ /* 0x000fe200078e00ff */
[----:B------:R-:W-:Y:S01]  /*05a0*/  MOV R0, 0x5d0 ;  /* 0x000005d000007802 */ /* 0x000fe20000000f00 */
[----:B------:R-:W-:-:S07]  /*05b0*/  IMAD.MOV.U32 R17, RZ, RZ, 0x40000000 ;  /* 0x40000000ff117424 */ /* 0x000fce00078e00ff */
[----:B-----5:R-:W-:Y:S05]  /*05c0*/  CALL.REL.NOINC `($__internal_8_$__cuda_sm20_div_rn_f64_full) ;  /* 0x0000001400d07944 */ /* 0x020fea0003c00000 */
[----:B------:R-:W-:Y:S02]  /*05d0*/  R2UR UR6, R12 ;  /* 0x000000000c0672ca */ /* 0x000fe400000e0000 */
[----:B------:R-:W-:-:S15]  /*05e0*/  R2UR UR7, R13 ;  /* 0x000000000d0772ca */ /* 0x000fde00000e0000 */
.L_x_148:
[----:B------:R-:W0:Y:S01]  /*05f0*/  MUFU.RCP64H R3, 10 ;  /* 0x4024000000037908 */ /* 0x000e220000001800 */
[----:B------:R-:W-:Y:S01]  /*0600*/  IMAD.MOV.U32 R6, RZ, RZ, 0x0 ;  /* 0x00000000ff067424 */ /* 0x000fe200078e00ff */
[----:B------:R-:W-:Y:S01]  /*0610*/  MOV R7, 0x40240000 ;  /* 0x4024000000077802 */ /* 0x000fe20000000f00 */
[----:B------:R-:W-:Y:S01]  /*0620*/  IMAD.MOV.U32 R2, RZ, RZ, 0x1 ;  /* 0x00000001ff027424 */ /* 0x000fe200078e00ff */
[----:B------:R-:W-:-:S09]  /*0630*/  UIADD3 UR5, UPT, UPT, -UR11, URZ, URZ ;  /* 0x000000ff0b057290 */ /* 0x000fd2000fffe1ff */
[----:B------:R-:W1:Y:S01]  /*0640*/  I2F.F64 R16, UR5 ;  /* 0x0000000500107d12 */ /* 0x000e620008201c00 */
[----:B0-----:R-:W-:-:S08]  /*0650*/  DFMA R4, R2, -R6, 1 ;  /* 0x3ff000000204742b */ /* 0x001fd00000000806 */
[----:B------:R-:W-:Y:S01]  /*0660*/  DFMA R4, R4, R4, R4 ;  /* 0x000000040404722b */ /* 0x000fe20000000004 */
[----:B-1----:R-:W-:-:S07]  /*0670*/  FSETP.GEU.AND P1, PT, |R17|, 6.5827683646048100446e-37, PT ;  /* 0x036000001100780b */ /* 0x002fce0003f2e200 */
[----:B------:R-:W-:-:S08]  /*0680*/  DFMA R4, R2, R4, R2 ;  /* 0x000000040204722b */ /* 0x000fd00000000002 */
[----:B------:R-:W-:-:S08]  /*0690*/  DFMA R2, R4, -R6, 1 ;  /* 0x3ff000000402742b */ /* 0x000fd00000000806 */
[----:B------:R-:W-:-:S08]  /*06a0*/  DFMA R2, R4, R2, R4 ;  /* 0x000000020402722b */ /* 0x000fd00000000004 */
[----:B------:R-:W-:-:S08]  /*06b0*/  DMUL R6, R16, R2 ;  /* 0x0000000210067228 */ /* 0x000fd00000000000 */
[----:B------:R-:W-:-:S08]  /*06c0*/  DFMA R4, R6, -10, R16 ;  /* 0xc02400000604782b */ /* 0x000fd00000000010 */
[----:B------:R-:W-:-:S10]  /*06d0*/  DFMA R6, R2, R4, R6 ;  /* 0x000000040206722b */ /* 0x000fd40000000006 */
[----:B------:R-:W-:-:S05]  /*06e0*/  FFMA R0, RZ, 2.5625, R7 ;  /* 0x40240000ff007823 */ /* 0x000fca0000000007 */
[----:B------:R-:W-:-:S13]  /*06f0*/  FSETP.GT.AND P0, PT, |R0|, 1.469367938527859385e-39, PT ;  /* 0x001000000000780b */ /* 0x000fda0003f04200 */
[----:B------:R-:W-:Y:S05]  /*0700*/  @P0 BRA P1, `(.L_x_149) ;  /* 0x0000000000180947 */ /* 0x000fea0000800000 */
[----:B------:R-:W-:Y:S01]  /*0710*/  IMAD.MOV.U32 R18, RZ, RZ, RZ ;  /* 0x000000ffff127224 */ /* 0x000fe200078e00ff */
[----:B------:R-:W-:Y:S01]  /*0720*/  MOV R0, 0x750 ;  /* 0x0000075000007802 */ /* 0x000fe20000000f00 */
[----:B------:R-:W-:-:S07]  /*0730*/  IMAD.MOV.U32 R19, RZ, RZ, 0x40240000 ;  /* 0x40240000ff137424 */ /* 0x000fce00078e00ff */
[----:B-----5:R-:W-:Y:S05]  /*0740*/  CALL.REL.NOINC `($__internal_8_$__cuda_sm20_div_rn_f64_full) ;  /* 0x0000001400707944 */ /* 0x020fea0003c00000 */
[----:B------:R-:W-:Y:S02]  /*0750*/  IMAD.MOV.U32 R6, RZ, RZ, R12 ;  /* 0x000000ffff067224 */ /* 0x000fe400078e000c */
[----:B------:R-:W-:-:S07]  /*0760*/  IMAD.MOV.U32 R7, RZ, RZ, R13 ;  /* 0x000000ffff077224 */ /* 0x000fce00078e000d */
.L_x_149:
[----:B------:R-:W0:Y:S01]  /*0770*/  MUFU.RCP64H R3, 10 ;  /* 0x4024000000037908 */ /* 0x000e220000001800 */
[----:B------:R-:W-:Y:S01]  /*0780*/  IMAD.MOV.U32 R4, RZ, RZ, 0x0 ;  /* 0x00000000ff047424 */ /* 0x000fe200078e00ff */
[----:B------:R-:W-:Y:S01]  /*0790*/  UIADD3 UR10, UPT, UPT, -UR11, 0x1, URZ ;  /* 0x000000010b0a7890 */ /* 0x000fe2000fffe1ff */
[----:B------:R-:W-:Y:S02]  /*07a0*/  IMAD.MOV.U32 R5, RZ, RZ, 0x40240000 ;  /* 0x40240000ff057424 */ /* 0x000fe400078e00ff */
[----:B------:R-:W-:-:S06]  /*07b0*/  IMAD.MOV.U32 R2, RZ, RZ, 0x1 ;  /* 0x00000001ff027424 */ /* 0x000fcc00078e00ff */
        /* <DEDUP_REMOVED lines=19> */
.L_x_150:
[----:B------:R-:W0:Y:S01]  /*08f0*/  MUFU.RCP64H R3, 10 ;  /* 0x4024000000037908 */ /* 0x000e220000001800 */
[----:B------:R-:W-:Y:S01]  /*0900*/  IMAD.MOV.U32 R10, RZ, RZ, 0x0 ;  /* 0x00000000ff0a7424 */ /* 0x000fe200078e00ff */
[----:B------:R-:W-:Y:S01]  /*0910*/  MOV R2, 0x1 ;  /* 0x0000000100027802 */ /* 0x000fe20000000f00 */
[----:B------:R-:W-:Y:S01]  /*0920*/  IMAD.MOV.U32 R11, RZ, RZ, 0x40240000 ;  /* 0x40240000ff0b7424 */ /* 0x000fe200078e00ff */
[----:B------:R-:W-:-:S09]  /*0930*/  UIADD3 UR5, UPT, UPT, -UR11, 0x2, URZ ;  /* 0x000000020b057890 */ /* 0x000fd2000fffe1ff */
        /* <DEDUP_REMOVED lines=19> */
.L_x_151:
[----:B------:R-:W0:Y:S01]  /*0a70*/  LDC R9, c[0x0][0x3a8] ;  /* 0x0000ea00ff097b82 */ /* 0x000e220000000800 */
[----:B------:R-:W1:Y:S01]  /*0a80*/  LDCU UR5, c[0x0][0x3b0] ;  /* 0x00007600ff0577ac */ /* 0x000e620008000800 */
[----:B------:R-:W-:Y:S02]  /*0a90*/  PRMT R22, RZ, 0x7610, R22 ;  /* 0x00007610ff167816 */ /* 0x000fe40000000016 */
[----:B------:R-:W-:Y:S02]  /*0aa0*/  CS2R R24, SRZ ;  /* 0x0000000000187805 */ /* 0x000fe4000001ff00 */
[----:B------:R-:W-:Y:S02]  /*0ab0*/  CS2R R10, SRZ ;  /* 0x00000000000a7805 */ /* 0x000fe4000001ff00 */
[----:B------:R-:W-:Y:S01]  /*0ac0*/  CS2R R14, SRZ ;  /* 0x00000000000e7805 */ /* 0x000fe2000001ff00 */
[----:B------:R-:W2:Y:S01]  /*0ad0*/  LDCU UR15, c[0x0][0x3b0] ;  /* 0x00007600ff0f77ac */ /* 0x000ea20008000800 */
[----:B-1----:R-:W-:-:S05]  /*0ae0*/  IMAD.U32 R0, RZ, RZ, UR5 ;  /* 0x00000005ff007e24 */ /* 0x002fca000f8e00ff */
[----:B0-----:R-:W-:Y:S01]  /*0af0*/  VIADDMNMX.U32 R9, R0, UR4, R9, PT ;  /* 0x0000000400097c46 */ /* 0x001fe2000b800009 */
[----:B--2---:R-:W-:-:S06]  /*0b00*/  UMOV UR4, URZ ;  /* 0x000000ff00047c82 */ /* 0x004fcc0008000000 */
.L_x_164:
[----:B------:R-:W0:Y:S02]  /*0b10*/  LDCU.64 UR8, c[0x0][0x380] ;  /* 0x00007000ff0877ac */ /* 0x000e240008000a00 */
[----:B0-----:R-:W-:-:S06]  /*0b20*/  UIMAD.WIDE.U32 UR8, UR15, 0x4, UR8 ;  /* 0x000000040f0878a5 */ /* 0x001fcc000f8e0008 */
[----:B------:R-:W-:Y:S02]  /*0b30*/  IMAD.U32 R16, RZ, RZ, UR8 ;  /* 0x00000008ff107e24 */ /* 0x000fe4000f8e00ff */
[----:B------:R-:W-:-:S05]  /*0b40*/  IMAD.U32 R17, RZ, RZ, UR9 ;  /* 0x00000009ff117e24 */ /* 0x000fca000f8e00ff */
[----:B------:R-:W2:Y:S01]  /*0b50*/  LDG.E.CONSTANT R12, desc[UR12][R16.64] ;  /* 0x0000000c100c7981 */ /* 0x000ea2000c1e9900 */
[----:B------:R-:W-:Y:S01]  /*0b60*/  UISETP.NE.AND UP0, UPT, UR14, URZ, UPT ;  /* 0x000000ff0e00728c */ /* 0x000fe2000bf05270 */
[----:B------:R-:W-:Y:S02]  /*0b70*/  IMAD.U32 R26, RZ, RZ, UR6 ;  /* 0x00000006ff1a7e24 */ /* 0x000fe4000f8e00ff */
[----:B------:R-:W-:-:S06]  /*0b80*/  IMAD.U32 R27, RZ, RZ, UR7 ;  /* 0x00000007ff1b7e24 */ /* 0x000fcc000f8e00ff */
[----:B------:R-:W-:Y:S01]  /*0b90*/  DADD R26, -R26, 1 ;  /* 0x3ff000001a1a7429 */ /* 0x000fe20000000100 */
[----:B--2---:R-:W0:Y:S01]  /*0ba0*/  F2F.F64.F32 R12, R12 ;  /* 0x0000000c000c7310 */ /* 0x004e220000201800 */
[----:B------:R-:W-:Y:S09]  /*0bb0*/  BRA.U !UP0, `(.L_x_152) ;  /* 0x0000000108287547 */ /* 0x000ff2000b800000 */
[C---:B0-----:R-:W-:Y:S01]  /*0bc0*/  DMUL R16, R12.reuse, UR6 ;  /* 0x000000060c107c28 */ /* 0x041fe20008000000 */
[----:B------:R-:W-:Y:S01]  /*0bd0*/  IMAD.MOV.U32 R32, RZ, RZ, R10 ;  /* 0x000000ffff207224 */ /* 0x000fe200078e000a */
[----:B------:R-:W-:Y:S01]  /*0be0*/  DSETP.NE.AND P0, PT, |R12|, +INF , PT ;  /* 0x7ff000000c00742a */ /* 0x000fe20003f05200 */
[----:B------:R-:W-:Y:S01]  /*0bf0*/  IMAD.MOV.U32 R33, RZ, RZ, R11 ;  /* 0x000000ffff217224 */ /* 0x000fe200078e000b */
[----:B------:R-:W-:-:S04]  /*0c00*/  UMOV UR8, UR4 ;  /* 0x0000000400087c82 */ /* 0x000fc80008000000 */
[----:B------:R-:W-:-:S10]  /*0c10*/  DFMA R16, R26, R14, R16 ;  /* 0x0000000e1a10722b */ /* 0x000fd40000000010 */
[----:B------:R-:W-:Y:S02]  /*0c20*/  FSEL R34, R14, R16, !P0 ;  /* 0x000000100e227208 */ /* 0x000fe40004000000 */
[----:B------:R-:W-:Y:S02]  /*0c30*/  FSEL R35, R15, R17, !P0 ;  /* 0x000000110f237208 */ /* 0x000fe40004000000 */
[----:B------:R-:W-:Y:S01]  /*0c40*/  CS2R R16, SRZ ;  /* 0x0000000000107805 */ /* 0x000fe2000001ff00 */
[----:B------:R-:W-:Y:S06]  /*0c50*/  BRA `(.L_x_153) ;  /* 0x0000000000f07947 */ /* 0x000fec0003800000 */
.L_x_152:
[----:B------:R-:W1:Y:S01]  /*0c60*/  LDCU UR5, c[0x0][0x3b0] ;  /* 0x00007600ff0577ac */ /* 0x000e620008000800 */
[--C-:B0-----:R-:W-:Y:S01]  /*0c70*/  IMAD.MOV.U32 R16, RZ, RZ, R12.reuse ;  /* 0x000000ffff107224 */ /* 0x101fe200078e000c */
[----:B------:R-:W-:Y:S01]  /*0c80*/  MOV R34, R12 ;  /* 0x0000000c00227202 */ /* 0x000fe20000000f00 */
[--C-:B------:R-:W-:Y:S01]  /*0c90*/  IMAD.MOV.U32 R17, RZ, RZ, R13.reuse ;  /* 0x000000ffff117224 */ /* 0x100fe200078e000d */
[----:B------:R-:W-:Y:S01]  /*0ca0*/  UMOV UR8, 0x1 ;  /* 0x0000000100087882 */ /* 0x000fe20000000000 */
[--C-:B------:R-:W-:Y:S02]  /*0cb0*/  IMAD.MOV.U32 R35, RZ, RZ, R13.reuse ;  /* 0x000000ffff237224 */ /* 0x100fe400078e000d */
[----:B------:R-:W-:Y:S02]  /*0cc0*/  IMAD.MOV.U32 R32, RZ, RZ, R12 ;  /* 0x000000ffff207224 */ /* 0x000fe400078e000c */
[----:B------:R-:W-:Y:S01]  /*0cd0*/  IMAD.MOV.U32 R33, RZ, RZ, R13 ;  /* 0x000000ffff217224 */ /* 0x000fe200078e000d */
[----:B-1----:R-:W-:-:S09]  /*0ce0*/  UISETP.NE.AND UP0, UPT, UR15, UR5, UPT ;  /* 0x000000050f00728c */ /* 0x002fd2000bf05270 */
[----:B------:R-:W-:Y:S05]  /*0cf0*/  BRA.U !UP0, `(.L_x_153) ;  /* 0x0000000108c87547 */ /* 0x000fea000b800000 */
[----:B------:R-:W-:-:S13]  /*0d00*/  ISETP.LE.AND P0, PT, R9, UR15, PT ;  /* 0x0000000f09007c0c */ /* 0x000fda000bf03270 */
[----:B------:R-:W-:Y:S05]  /*0d10*/  @P0 BRA `(.L_x_154) ;  /* 0x0000000000980947 */ /* 0x000fea0003800000 */
[----:B------:R-:W-:Y:S01]  /*0d20*/  DSETP.NE.AND P0, PT, |R12|, +INF , PT ;  /* 0x7ff000000c00742a */ /* 0x000fe20003f05200 */
[----:B------:R-:W-:Y:S01]  /*0d30*/  UMOV UR8, UR4 ;  /* 0x0000000400087c82 */ /* 0x000fe20008000000 */
[--C-:B------:R-:W-:Y:S02]  /*0d40*/  IMAD.MOV.U32 R16, RZ, RZ, R10.reuse ;  /* 0x000000ffff107224 */ /* 0x100fe400078e000a */
[--C-:B------:R-:W-:Y:S02]  /*0d50*/  IMAD.MOV.U32 R17, RZ, RZ, R11.reuse ;  /* 0x000000ffff117224 */ /* 0x100fe400078e000b */
[--C-:B------:R-:W-:Y:S02]  /*0d60*/  IMAD.MOV.U32 R34, RZ, RZ, R10.reuse ;  /* 0x000000ffff227224 */ /* 0x100fe400078e000a */
[----:B------:R-:W-:Y:S02]  /*0d70*/  IMAD.MOV.U32 R35, RZ, RZ, R11 ;  /* 0x000000ffff237224 */ /* 0x000fe400078e000b */
[----:B------:R-:W-:-:S02]  /*0d80*/  IMAD.MOV.U32 R32, RZ, RZ, R10 ;  /* 0x000000ffff207224 */ /* 0x000fc400078e000a */
[----:B------:R-:W-:Y:S02]  /*0d90*/  IMAD.MOV.U32 R33, RZ, RZ, R11 ;  /* 0x000000ffff217224 */ /* 0x000fe400078e000b */
[----:B------:R-:W-:Y:S05]  /*0da0*/  @!P0 BRA `(.L_x_153) ;  /* 0x00000000009c8947 */ /* 0x000fea0003800000 */
[----:B------:R-:W-:Y:S01]  /*0db0*/  UIADD3 UR8, UPT, UPT, UR4, 0x1, URZ ;  /* 0x0000000104087890 */ /* 0x000fe2000fffe0ff */
[----:B------:R-:W-:-:S08]  /*0dc0*/  IMAD.MOV.U32 R16, RZ, RZ, 0x1 ;  /* 0x00000001ff107424 */ /* 0x000fd000078e00ff */
[----:B------:R-:W0:Y:S08]  /*0dd0*/  I2F.F64 R18, UR8 ;  /* 0x0000000800127d12 */ /* 0x000e300008201c00 */
[----:B0-----:R-:W0:Y:S02]  /*0de0*/  MUFU.RCP64H R17, R19 ;  /* 0x0000001300117308 */ /* 0x001e240000001800 */
[----:B0-----:R-:W-:-:S08]  /*0df0*/  DFMA R14, -R18, R16, 1 ;  /* 0x3ff00000120e742b */ /* 0x001fd00000000110 */
[----:B------:R-:W-:Y:S02]  /*0e00*/  DFMA R20, R14, R14, R14 ;  /* 0x0000000e0e14722b */ /* 0x000fe4000000000e */
[----:B------:R-:W0:Y:S06]  /*0e10*/  I2F.F64 R14, UR4 ;  /* 0x00000004000e7d12 */ /* 0x000e2c0008201c00 */
[----:B------:R-:W-:-:S08]  /*0e20*/  DFMA R20, R16, R20, R16 ;  /* 0x000000141014722b */ /* 0x000fd00000000010 */
[----:B------:R-:W-:Y:S02]  /*0e30*/  DFMA R16, -R18, R20, 1 ;  /* 0x3ff000001210742b */ /* 0x000fe40000000114 */
[----:B0-----:R-:W-:-:S06]  /*0e40*/  DFMA R14, R14, R10, R12 ;  /* 0x0000000a0e0e722b */ /* 0x001fcc000000000c */
[----:B------:R-:W-:-:S04]  /*0e50*/  DFMA R16, R20, R16, R20 ;  /* 0x000000101410722b */ /* 0x000fc80000000014 */
[----:B------:R-:W-:-:S04]  /*0e60*/  FSETP.GEU.AND P1, PT, |R15|, 6.5827683646048100446e-37, PT ;  /* 0x036000000f00780b */ /* 0x000fc80003f2e200 */
[----:B------:R-:W-:-:S08]  /*0e70*/  DMUL R32, R14, R16 ;  /* 0x000000100e207228 */ /* 0x000fd00000000000 */
[----:B------:R-:W-:-:S08]  /*0e80*/  DFMA R10, -R18, R32, R14 ;  /* 0x00000020120a722b */ /* 0x000fd0000000010e */
[----:B------:R-:W-:-:S10]  /*0e90*/  DFMA R32, R16, R10, R32 ;  /* 0x0000000a1020722b */ /* 0x000fd40000000020 */
[----:B------:R-:W-:-:S05]  /*0ea0*/  FFMA R0, RZ, R19, R33 ;  /* 0x00000013ff007223 */ /* 0x000fca0000000021 */
[----:B------:R-:W-:-:S13]  /*0eb0*/  FSETP.GT.AND P0, PT, |R0|, 1.469367938527859385e-39, PT ;  /* 0x001000000000780b */ /* 0x000fda0003f04200 */
[----:B------:R-:W-:Y:S05]  /*0ec0*/  @P0 BRA P1, `(.L_x_155) ;  /* 0x0000000000180947 */ /* 0x000fea0000800000 */
[----:B------:R-:W-:Y:S01]  /*0ed0*/  IMAD.MOV.U32 R16, RZ, RZ, R14 ;  /* 0x000000ffff107224 */ /* 0x000fe200078e000e */
[----:B------:R-:W-:Y:S01]  /*0ee0*/  MOV R0, 0xf10 ;  /* 0x00000f1000007802 */ /* 0x000fe20000000f00 */
[----:B------:R-:W-:-:S07]  /*0ef0*/  IMAD.MOV.U32 R17, RZ, RZ, R15 ;  /* 0x000000ffff117224 */ /* 0x000fce00078e000f */
[----:B-----5:R-:W-:Y:S05]  /*0f00*/  CALL.REL.NOINC `($__internal_8_$__cuda_sm20_div_rn_f64_full) ;  /* 0x0000000c00807944 */ /* 0x020fea0003c00000 */
[----:B------:R-:W-:Y:S01]  /*0f10*/  IMAD.MOV.U32 R32, RZ, RZ, R12 ;  /* 0x000000ffff207224 */ /* 0x000fe200078e000c */
[----:B------:R-:W-:-:S07]  /*0f20*/  MOV R33, R13 ;  /* 0x0000000d00217202 */ /* 0x000fce0000000f00 */
.L_x_155:
[--C-:B------:R-:W-:Y:S02]  /*0f30*/  IMAD.MOV.U32 R16, RZ, RZ, R32.reuse ;  /* 0x000000ffff107224 */ /* 0x100fe400078e0020 */
[--C-:B------:R-:W-:Y:S02]  /*0f40*/  IMAD.MOV.U32 R17, RZ, RZ, R33.reuse ;  /* 0x000000ffff117224 */ /* 0x100fe400078e0021 */
[----:B------:R-:W-:Y:S02]  /*0f50*/  IMAD.MOV.U32 R34, RZ, RZ, R32 ;  /* 0x000000ffff227224 */ /* 0x000fe400078e0020 */
[----:B------:R-:W-:Y:S01]  /*0f60*/  IMAD.MOV.U32 R35, RZ, RZ, R33 ;  /* 0x000000ffff237224 */ /* 0x000fe200078e0021 */
[----:B------:R-:W-:Y:S06]  /*0f70*/  BRA `(.L_x_153) ;  /* 0x0000000000287947 */ /* 0x000fec0003800000 */
.L_x_154:
[C---:B------:R-:W-:Y:S01]  /*0f80*/  DMUL R16, R12.reuse, UR6 ;  /* 0x000000060c107c28 */ /* 0x040fe20008000000 */
[----:B------:R-:W-:Y:S01]  /*0f90*/  IMAD.MOV.U32 R32, RZ, RZ, R10 ;  /* 0x000000ffff207224 */ /* 0x000fe200078e000a */
[----:B------:R-:W-:Y:S01]  /*0fa0*/  DSETP.NE.AND P0, PT, |R12|, +INF , PT ;  /* 0x7ff000000c00742a */ /* 0x000fe20003f05200 */
[----:B------:R-:W-:Y:S01]  /*0fb0*/  IMAD.MOV.U32 R33, RZ, RZ, R11 ;  /* 0x000000ffff217224 */ /* 0x000fe200078e000b */
[----:B------:R-:W-:-:S04]  /*0fc0*/  UMOV UR8, UR4 ;  /* 0x0000000400087c82 */ /* 0x000fc80008000000 */
[----:B------:R-:W-:-:S10]  /*0fd0*/  DFMA R16, R26, R14, R16 ;  /* 0x0000000e1a10722b */ /* 0x000fd40000000010 */
[----:B------:R-:W-:Y:S02]  /*0fe0*/  FSEL R16, R14, R16, !P0 ;  /* 0x000000100e107208 */ /* 0x000fe40004000000 */
[----:B------:R-:W-:-:S03]  /*0ff0*/  FSEL R17, R15, R17, !P0 ;  /* 0x000000110f117208 */ /* 0x000fc60004000000 */
[----:B------:R-:W-:Y:S02]  /*1000*/  IMAD.MOV.U32 R34, RZ, RZ, R16 ;  /* 0x000000ffff227224 */ /* 0x000fe400078e0010 */
[----:B------:R-:W-:-:S07]  /*1010*/  IMAD.MOV.U32 R35, RZ, RZ, R17 ;  /* 0x000000ffff237224 */ /* 0x000fce00078e0011 */
.L_x_153:
[----:B------:R-:W-:-:S09]  /*1020*/  UISETP.GE.AND UP0, UPT, UR15, UR17, UPT ;  /* 0x000000110f00728c */ /* 0x000fd2000bf06270 */
[----:B------:R-:W-:Y:S05]  /*1030*/  BRA.U !UP0, `(.L_x_156) ;  /* 0x0000000d080c7547 */ /* 0x000fea000b800000 */
[----:B------:R-:W0:Y:S01]  /*1040*/  LDC.64 R10, c[0x0][0x380] ;  /* 0x0000e000ff0a7b82 */ /* 0x000e220000000a00 */
[----:B------:R-:W-:Y:S01]  /*1050*/  ISETP.LT.AND P0, PT, RZ, UR15, PT ;  /* 0x0000000fff007c0c */ /* 0x000fe2000bf01270 */
[----:B------:R-:W-:-:S03]  /*1060*/  UIADD3 UR4, UPT, UPT, UR15, -0x1, URZ ;  /* 0xffffffff0f047890 */ /* 0x000fc6000fffe0ff */
[----:B-----5:R-:W-:-:S03]  /*1070*/  ISETP.NE.AND P0, PT, R8, RZ, P0 ;  /* 0x000000ff0800720c */ /* 0x020fc60000705270 */
[----:B------:R-:W-:-:S10]  /*1080*/  IMAD.U32 R13, RZ, RZ, UR4 ;  /* 0x00000004ff0d7e24 */ /* 0x000fd4000f8e00ff */
[----:B------:R-:W-:-:S04]  /*1090*/  @!P0 IMAD R13, RZ, RZ, UR15 ;  /* 0x0000000fff0d8e24 */ /* 0x000fc8000f8e02ff */
[----:B0-----:R-:W-:-:S06]  /*10a0*/  IMAD.WIDE R10, R13, 0x4, R10 ;  /* 0x000000040d0a7825 */ /* 0x001fcc00078e020a */
[----:B------:R-:W2:Y:S01]  /*10b0*/  LDG.E.CONSTANT R10, desc[UR12][R10.64] ;  /* 0x0000000c0a0a7981 */ /* 0x000ea2000c1e9900 */
[----:B------:R-:W-:Y:S01]  /*10c0*/  LOP3.LUT P0, RZ, R22, 0xff, RZ, 0xc0, !PT ;  /* 0x000000ff16ff7812 */ /* 0x000fe2000780c0ff */
[----:B------:R-:W-:Y:S01]  /*10d0*/  UMOV UR4, 0xffffffff ;  /* 0xffffffff00047882 */ /* 0x000fe20000000000 */
[----:B------:R-:W-:Y:S01]  /*10e0*/  UMOV UR5, 0x7fefffff ;  /* 0x7fefffff00057882 */ /* 0x000fe20000000000 */
[----:B------:R-:W-:Y:S01]  /*10f0*/  UISETP.GE.U32.AND UP1, UPT, UR11, 0x2, UPT ;  /* 0x000000020b00788c */ /* 0x000fe2000bf26070 */
[----:B------:R-:W-:Y:S01]  /*1100*/  FSEL R12, R16, R24, !P0 ;  /* 0x00000018100c7208 */ /* 0x000fe20004000000 */
[----:B------:R-:W-:Y:S01]  /*1110*/  UMOV UR9, UR5 ;  /* 0x0000000500097c82 */ /* 0x000fe20008000000 */
[----:B------:R-:W-:-:S06]  /*1120*/  FSEL R13, R17, R25, !P0 ;  /* 0x00000019110d7208 */ /* 0x000fcc0004000000 */
[----:B------:R-:W-:Y:S01]  /*1130*/  DMUL R26, R26, R12 ;  /* 0x0000000c1a1a7228 */ /* 0x000fe20000000000 */
[----:B--2---:R0:W1:Y:S02]  /*1140*/  F2F.F64.F32 R30, R10 ;  /* 0x0000000a001e7310 */ /* 0x0040640000201800 */
[----:B0-----:R-:W-:Y:S01]  /*1150*/  IMAD.U32 R10, RZ, RZ, UR9 ;  /* 0x00000009ff0a7e24 */ /* 0x001fe2000f8e00ff */
[----:B-1----:R-:W-:-:S08]  /*1160*/  DADD R28, R30, -R12 ;  /* 0x000000001e1c7229 */ /* 0x002fd0000000080c */
[----:B------:R-:W-:-:S08]  /*1170*/  DFMA R12, R28, R6, R34 ;  /* 0x000000061c0c722b */ /* 0x000fd00000000022 */
[----:B------:R-:W-:-:S08]  /*1180*/  DFMA R12, R12, UR6, R26 ;  /* 0x000000060c0c7c2b */ /* 0x000fd0000800001a */
[----:B------:R-:W-:-:S08]  /*1190*/  DADD R12, R30, -R12 ;  /* 0x000000001e0c7229 */ /* 0x000fd0000000080c */
[C---:B------:R-:W-:Y:S02]  /*11a0*/  DSETP.MIN.AND P1, P2, |R12|.reuse, UR4, PT ;  /* 0x000000040c007e2a */ /* 0x040fe4000ba20200 */
[----:B------:R-:W-:Y:S01]  /*11b0*/  IMAD.MOV.U32 R0, RZ, RZ, R13 ;  /* 0x000000ffff007224 */ /* 0x000fe200078e000d */
[----:B------:R-:W-:-:S03]  /*11c0*/  DSETP.GEU.AND P0, PT, |R12|, UR4, PT ;  /* 0x000000040c007e2a */ /* 0x000fc6000bf0e200 */
[----:B------:R-:W-:Y:S01]  /*11d0*/  SEL R22, R12, UR4, P1 ;  /* 0x000000040c167c07 */ /* 0x000fe20008800000 */
[----:B------:R-:W-:Y:S01]  /*11e0*/  UMOV UR4, UR10 ;  /* 0x0000000a00047c82 */ /* 0x000fe20008000000 */
[----:B------:R-:W-:Y:S01]  /*11f0*/  FSEL R23, |R0|, UR9, P1 ;  /* 0x0000000900177c08 */ /* 0x000fe20008800200 */
[----:B------:R-:W-:Y:S01]  /*1200*/  ULOP3.LUT UR9, UR11, 0x1, URZ, 0xc0, !UPT ;  /* 0x000000010b097892 */ /* 0x000fe2000f8ec0ff */
[----:B------:R-:W-:Y:S02]  /*1210*/  FSEL R24, R6, RZ, !P0 ;  /* 0x000000ff06187208 */ /* 0x000fe40004000000 */
[----:B------:R-:W-:Y:S01]  /*1220*/  FSEL R25, R7, RZ, !P0 ;  /* 0x000000ff07197208 */ /* 0x000fe20004000000 */
[----:B------:R-:W-:Y:S01]  /*1230*/  UISETP.NE.U32.AND UP0, UPT, UR9, 0x1, UPT ;  /* 0x000000010900788c */ /* 0x000fe2000bf05070 */
[----:B------:R-:W-:-:S08]  /*1240*/  @P2 LOP3.LUT R23, R10, 0x80000, RZ, 0xfc, !PT ;  /* 0x000800000a172812 */ /* 0x000fd000078efcff */
[----:B------:R-:W-:Y:S05]  /*1250*/  BRA.U UP0, `(.L_x_157) ;  /* 0x00000001004c7547 */ /* 0x000fea000b800000 */
[C-C-:B------:R-:W-:Y:S01]  /*1260*/  DFMA R10, R28.reuse, R4, R34.reuse ;  /* 0x000000041c0a722b */ /* 0x140fe20000000022 */
[----:B------:R-:W-:Y:S01]  /*1270*/  UIADD3 UR4, UPT, UPT, -UR11, 0x3, URZ ;  /* 0x000000030b047890 */ /* 0x000fe2000fffe1ff */
[----:B------:R-:W-:-:S06]  /*1280*/  DFMA R12, R28, R2, R34 ;  /* 0x000000021c0c722b */ /* 0x000fcc0000000022 */
[--C-:B------:R-:W-:Y:S02]  /*1290*/  DFMA R10, R10, UR6, R26.reuse ;  /* 0x000000060a0a7c2b */ /* 0x100fe4000800001a */
[----:B------:R-:W-:-:S06]  /*12a0*/  DFMA R12, R12, UR6, R26 ;  /* 0x000000060c0c7c2b */ /* 0x000fcc000800001a */
[C---:B------:R-:W-:Y:S02]  /*12b0*/  DADD R10, R30.reuse, -R10 ;  /* 0x000000001e0a7229 */ /* 0x040fe4000000080a */
[----:B------:R-:W-:-:S06]  /*12c0*/  DADD R12, R30, -R12 ;  /* 0x000000001e0c7229 */ /* 0x000fcc000000080c */
[----:B------:R-:W-:Y:S02]  /*12d0*/  DADD R14, -RZ, |R10| ;  /* 0x00000000ff0e7229 */ /* 0x000fe4000000050a */
[----:B------:R-:W-:-:S06]  /*12e0*/  DSETP.GEU.AND P0, PT, |R10|, R22, PT ;  /* 0x000000160a00722a */ /* 0x000fcc0003f0e200 */
[----:B------:R-:W-:Y:S02]  /*12f0*/  FSEL R25, R5, R25, !P0 ;  /* 0x0000001905197208 */ /* 0x000fe40004000000 */
[----:B------:R-:W-:Y:S02]  /*1300*/  FSEL R10, R14, R22, !P0 ;  /* 0x000000160e0a7208 */ /* 0x000fe40004000000 */
[----:B------:R-:W-:Y:S01]  /*1310*/  FSEL R11, R15, R23, !P0 ;  /* 0x000000170f0b7208 */ /* 0x000fe20004000000 */
[----:B------:R-:W-:-:S05]  /*1320*/  DADD R14, -RZ, |R12| ;  /* 0x00000000ff0e7229 */ /* 0x000fca000000050c */
[----:B------:R-:W-:Y:S01]  /*1330*/  DSETP.GEU.AND P1, PT, |R12|, R10, PT ;  /* 0x0000000a0c00722a */ /* 0x000fe20003f2e200 */
[----:B------:R-:W-:-:S05]  /*1340*/  FSEL R13, R4, R24, !P0 ;  /* 0x00000018040d7208 */ /* 0x000fca0004000000 */
[----:B------:R-:W-:Y:S02]  /*1350*/  FSEL R22, R14, R10, !P1 ;  /* 0x0000000a0e167208 */ /* 0x000fe40004800000 */
[----:B------:R-:W-:Y:S02]  /*1360*/  FSEL R23, R15, R11, !P1 ;  /* 0x0000000b0f177208 */ /* 0x000fe40004800000 */
[----:B------:R-:W-:Y:S02]  /*1370*/  FSEL R24, R2, R13, !P1 ;  /* 0x0000000d02187208 */ /* 0x000fe40004800000 */
[----:B------:R-:W-:-:S07]  /*1380*/  FSEL R25, R3, R25, !P1 ;  /* 0x0000001903197208 */ /* 0x000fce0004800000 */
.L_x_157:
[----:B------:R-:W-:Y:S05]  /*1390*/  BRA.U !UP1, `(.L_x_158) ;  /* 0x0000000909087547 */ /* 0x000fea000b800000 */
.L_x_163:
[----:B------:R-:W0:Y:S01]  /*13a0*/  MUFU.RCP64H R11, 10 ;  /* 0x40240000000b7908 */ /* 0x000e220000001800 */
[----:B------:R-:W-:Y:S01]  /*13b0*/  IMAD.MOV.U32 R12, RZ, RZ, 0x0 ;  /* 0x00000000ff0c7424 */ /* 0x000fe200078e00ff */
[----:B------:R-:W-:Y:S01]  /*13c0*/  MOV R13, 0x40240000 ;  /* 0x40240000000d7802 */ /* 0x000fe20000000f00 */
[----:B------:R-:W-:-:S05]  /*13d0*/  IMAD.MOV.U32 R10, RZ, RZ, 0x1 ;  /* 0x00000001ff0a7424 */ /* 0x000fca00078e00ff */
[----:B------:R-:W1:Y:S01]  /*13e0*/  I2F.F64 R16, UR4 ;  /* 0x0000000400107d12 */ /* 0x000e620008201c00 */
[----:B0-----:R-:W-:Y:S01]  /*13f0*/  DFMA R14, R10, -R12, 1 ;  /* 0x3ff000000a0e742b */ /* 0x001fe2000000080c */
[----:B-1----:R-:W-:-:S07]  /*1400*/  FSETP.GEU.AND P1, PT, |R17|, 6.5827683646048100446e-37, PT ;  /* 0x036000001100780b */ /* 0x002fce0003f2e200 */
[----:B------:R-:W-:-:S08]  /*1410*/  DFMA R14, R14, R14, R14 ;  /* 0x0000000e0e0e722b */ /* 0x000fd0000000000e */
        /* <DEDUP_REMOVED lines=12> */
[----:B------:R-:W-:Y:S05]  /*14e0*/  CALL.REL.NOINC `($__internal_8_$__cuda_sm20_div_rn_f64_full) ;  /* 0x0000000800087944 */ /* 0x000fea0003c00000 */
[----:B------:R-:W-:Y:S02]  /*14f0*/  IMAD.MOV.U32 R10, RZ, RZ, R12 ;  /* 0x000000ffff0a7224 */ /* 0x000fe400078e000c */
[----:B------:R-:W-:-:S07]  /*1500*/  IMAD.MOV.U32 R11, RZ, RZ, R13 ;  /* 0x000000ffff0b7224 */ /* 0x000fce00078e000d */
.L_x_159:
[----:B------:R-:W0:Y:S01]  /*1510*/  MUFU.RCP64H R13, 10 ;  /* 0x40240000000d7908 */ /* 0x000e220000001800 */
[----:B------:R-:W-:Y:S01]  /*1520*/  IMAD.MOV.U32 R14, RZ, RZ, 0x0 ;  /* 0x00000000ff0e7424 */ /* 0x000fe200078e00ff */
[----:B------:R-:W-:Y:S01]  /*1530*/  UIADD3 UR5, UPT, UPT, UR4, 0x1, URZ ;  /* 0x0000000104057890 */ /* 0x000fe2000fffe0ff */
[----:B------:R-:W-:Y:S02]  /*1540*/  IMAD.MOV.U32 R15, RZ, RZ, 0x40240000 ;  /* 0x40240000ff0f7424 */ /* 0x000fe400078e00ff */
[----:B------:R-:W-:-:S06]  /*1550*/  IMAD.MOV.U32 R12, RZ, RZ, 0x1 ;  /* 0x00000001ff0c7424 */ /* 0x000fcc00078e00ff */
[----:B0-----:R-:W-:-:S08]  /*1560*/  DFMA R16, R12, -R14, 1 ;  /* 0x3ff000000c10742b */ /* 0x001fd0000000080e */
[----:B------:R-:W-:-:S08]  /*1570*/  DFMA R16, R16, R16, R16 ;  /* 0x000000101010722b */ /* 0x000fd00000000010 */
[----:B------:R-:W-:Y:S02]  /*1580*/  DFMA R12, R12, R16, R12 ;  /* 0x000000100c0c722b */ /* 0x000fe4000000000c */
[----:B------:R-:W0:Y:S06]  /*1590*/  I2F.F64 R16, UR5 ;  /* 0x0000000500107d12 */ /* 0x000e2c0008201c00 */
[----:B------:R-:W-:-:S08]  /*15a0*/  DFMA R14, R12, -R14, 1 ;  /* 0x3ff000000c0e742b */ /* 0x000fd0000000080e */
[----:B------:R-:W-:Y:S01]  /*15b0*/  DFMA R36, R12, R14, R12 ;  /* 0x0000000e0c24722b */ /* 0x000fe2000000000c */
[----:B0-----:R-:W-:Y:S01]  /*15c0*/  FSETP.GEU.AND P2, PT, |R17|, 6.5827683646048100446e-37, PT ;  /* 0x036000001100780b */ /* 0x001fe20003f4e200 */
[----:B------:R-:W-:-:S06]  /*15d0*/  DFMA R12, R28, R10, R34 ;  /* 0x0000000a1c0c722b */ /* 0x000fcc0000000022 */
[----:B------:R-:W-:Y:S02]  /*15e0*/  DMUL R18, R36, R16 ;  /* 0x0000001024127228 */ /* 0x000fe40000000000 */
[----:B------:R-:W-:-:S06]  /*15f0*/  DFMA R14, R12, UR6, R26 ;  /* 0x000000060c0e7c2b */ /* 0x000fcc000800001a */
[----:B------:R-:W-:Y:S02]  /*1600*/  DFMA R20, R18, -10, R16 ;  /* 0xc02400001214782b */ /* 0x000fe40000000010 */
[----:B------:R-:W-:-:S06]  /*1610*/  DADD R14, R30, -R14 ;  /* 0x000000001e0e7229 */ /* 0x000fcc000000080e */
[----:B------:R-:W-:Y:S02]  /*1620*/  DFMA R12, R36, R20, R18 ;  /* 0x00000014240c722b */ /* 0x000fe40000000012 */
[----:B------:R-:W-:Y:S02]  /*1630*/  DADD R18, -RZ, |R14| ;  /* 0x00000000ff127229 */ /* 0x000fe4000000050e */
[----:B------:R-:W-:-:S06]  /*1640*/  DSETP.GEU.AND P0, PT, |R14|, R22, PT ;  /* 0x000000160e00722a */ /* 0x000fcc0003f0e200 */
[----:B------:R-:W-:Y:S01]  /*1650*/  FFMA R0, RZ, 2.5625, R13 ;  /* 0x40240000ff007823 */ /* 0x000fe2000000000d */
[----:B------:R-:W-:Y:S02]  /*1660*/  FSEL R24, R10, R24, !P0 ;  /* 0x000000180a187208 */ /* 0x000fe40004000000 */
[----:B------:R-:W-:Y:S02]  /*1670*/  FSEL R22, R18, R22, !P0 ;  /* 0x0000001612167208 */ /* 0x000fe40004000000 */
[----:B------:R-:W-:Y:S02]  /*1680*/  FSETP.GT.AND P1, PT, |R0|, 1.469367938527859385e-39, PT ;  /* 0x001000000000780b */ /* 0x000fe40003f24200 */
[----:B------:R-:W-:Y:S02]  /*1690*/  FSEL R23, R19, R23, !P0 ;  /* 0x0000001713177208 */ /* 0x000fe40004000000 */
[----:B------:R-:W-:-:S09]  /*16a0*/  FSEL R25, R11, R25, !P0 ;  /* 0x000000190b197208 */ /* 0x000fd20004000000 */
[----:B------:R-:W-:Y:S05]  /*16b0*/  @P1 BRA P2, `(.L_x_160) ;  /* 0x0000000000101947 */ /* 0x000fea0001000000 */
[----:B------:R-:W-:Y:S01]  /*16c0*/  IMAD.MOV.U32 R18, RZ, RZ, RZ ;  /* 0x000000ffff127224 */ /* 0x000fe200078e00ff */
[----:B------:R-:W-:Y:S01]  /*16d0*/  MOV R0, 0x1700 ;  /* 0x0000170000007802 */ /* 0x000fe20000000f00 */
[----:B------:R-:W-:-:S07]  /*16e0*/  IMAD.MOV.U32 R19, RZ, RZ, 0x40240000 ;  /* 0x40240000ff137424 */ /* 0x000fce00078e00ff */
[----:B------:R-:W-:Y:S05]  /*16f0*/  CALL.REL.NOINC `($__internal_8_$__cuda_sm20_div_rn_f64_full) ;  /* 0x0000000400847944 */ /* 0x000fea0003c00000 */
.L_x_160:
        /* <DEDUP_REMOVED lines=27> */
[----:B------:R-:W-:Y:S01]  /*18b0*/  MOV R18, RZ ;  /* 0x000000ff00127202 */ /* 0x000fe20000000f00 */
[----:B------:R-:W-:Y:S01]  /*18c0*/  IMAD.MOV.U32 R19, RZ, RZ, 0x40240000 ;  /* 0x40240000ff137424 */ /* 0x000fe200078e00ff */
[----:B------:R-:W-:-:S07]  /*18d0*/  MOV R0, 0x18f0 ;  /* 0x000018f000007802 */ /* 0x000fce0000000f00 */
[----:B------:R-:W-:Y:S05]  /*18e0*/  CALL.REL.NOINC `($__internal_8_$__cuda_sm20_div_rn_f64_full) ;  /* 0x0000000400087944 */ /* 0x000fea0003c00000 */
[----:B------:R-:W-:Y:S02]  /*18f0*/  IMAD.MOV.U32 R10, RZ, RZ, R12 ;  /* 0x000000ffff0a7224 */ /* 0x000fe400078e000c */
[----:B------:R-:W-:-:S07]  /*1900*/  IMAD.MOV.U32 R11, RZ, RZ, R13 ;  /* 0x000000ffff0b7224 */ /* 0x000fce00078e000d */
.L_x_161:
        /* <DEDUP_REMOVED lines=31> */
.L_x_162:
[----:B------:R-:W-:Y:S01]  /*1b00*/  DFMA R10, R28, R12, R34 ;  /* 0x0000000c1c0a722b */ /* 0x000fe20000000022 */
[----:B------:R-:W-:Y:S02]  /*1b10*/  UISETP.NE.AND UP0, UPT, UR5, UR11, UPT ;  /* 0x0000000b0500728c */ /* 0x000fe4000bf05270 */
[----:B------:R-:W-:-:S05]  /*1b20*/  UIADD3 UR4, UPT, UPT, UR4, 0x4, URZ ;  /* 0x0000000404047890 */ /* 0x000fca000fffe0ff */
[----:B------:R-:W-:-:S08]  /*1b30*/  DFMA R10, R10, UR6, R26 ;  /* 0x000000060a0a7c2b */ /* 0x000fd0000800001a */
[----:B------:R-:W-:-:S08]  /*1b40*/  DADD R10, R30, -R10 ;  /* 0x000000001e0a7229 */ /* 0x000fd0000000080a */
[----:B------:R-:W-:Y:S02]  /*1b50*/  DADD R14, -RZ, |R10| ;  /* 0x00000000ff0e7229 */ /* 0x000fe4000000050a */
[----:B------:R-:W-:-:S06]  /*1b60*/  DSETP.GEU.AND P0, PT, |R10|, R22, PT ;  /* 0x000000160a00722a */ /* 0x000fcc0003f0e200 */
[----:B------:R-:W-:Y:S02]  /*1b70*/  FSEL R24, R12, R24, !P0 ;  /* 0x000000180c187208 */ /* 0x000fe40004000000 */
[----:B------:R-:W-:Y:S02]  /*1b80*/  FSEL R22, R14, R22, !P0 ;  /* 0x000000160e167208 */ /* 0x000fe40004000000 */
[----:B------:R-:W-:Y:S02]  /*1b90*/  FSEL R23, R15, R23, !P0 ;  /* 0x000000170f177208 */ /* 0x000fe40004000000 */
[----:B------:R-:W-:Y:S01]  /*1ba0*/  FSEL R25, R13, R25, !P0 ;  /* 0x000000190d197208 */ /* 0x000fe20004000000 */
[----:B------:R-:W-:Y:S06]  /*1bb0*/  BRA.U UP0, `(.L_x_163) ;  /* 0xfffffff500f87547 */ /* 0x000fec000b83ffff */
.L_x_158:
[----:B------:R-:W0:Y:S01]  /*1bc0*/  LDCU UR9, c[0x0][0x3a8] ;  /* 0x00007500ff0977ac */ /* 0x000e220008000800 */
[----:B------:R-:W-:Y:S01]  /*1bd0*/  DFMA R24, R28, R24, R34 ;  /* 0x000000181c18722b */ /* 0x000fe20000000022 */
[----:B------:R-:W-:Y:S01]  /*1be0*/  IMAD.MOV.U32 R22, RZ, RZ, 0x1 ;  /* 0x00000001ff167424 */ /* 0x000fe200078e00ff */
[----:B------:R-:W1:Y:S06]  /*1bf0*/  LDCU.64 UR4, c[0x0][0x3b8] ;  /* 0x00007700ff0477ac */ /* 0x000e6c0008000a00 */
[----:B------:R-:W-:-:S06]  /*1c00*/  DFMA R24, R24, UR6, R26 ;  /* 0x0000000618187c2b */ /* 0x000fcc000800001a */
[----:B------:R-:W2:Y:S01]  /*1c10*/  F2F.F32.F64 R13, R24 ;  /* 0x00000018000d7310 */ /* 0x000ea20000301000 */
[----:B0-----:R-:W-:-:S04]  /*1c20*/  UIMAD UR9, UR16, UR9, UR15 ;  /* 0x00000009100972a4 */ /* 0x001fc8000f8e020f */
[----:B-1----:R-:W-:-:S06]  /*1c30*/  UIMAD.WIDE UR4, UR9, 0x4, UR4 ;  /* 0x00000004090478a5 */ /* 0x002fcc000f8e0204 */
[----:B------:R-:W-:Y:S02]  /*1c40*/  IMAD.U32 R10, RZ, RZ, UR4 ;  /* 0x00000004ff0a7e24 */ /* 0x000fe4000f8e00ff */
[----:B------:R-:W-:-:S05]  /*1c50*/  IMAD.U32 R11, RZ, RZ, UR5 ;  /* 0x00000005ff0b7e24 */ /* 0x000fca000f8e00ff */
[----:B--2---:R0:W-:Y:S02]  /*1c60*/  STG.E desc[UR12][R10.64], R13 ;  /* 0x0000000d0a007986 */ /* 0x0041e4000c10190c */
.L_x_156:
[----:B------:R-:W1:Y:S01]  /*1c70*/  LDCU UR4, c[0x0][0x3a8] ;  /* 0x00007500ff0477ac */ /* 0x000e620008000800 */
[----:B0-----:R-:W-:Y:S01]  /*1c80*/  IMAD.MOV.U32 R10, RZ, RZ, R32 ;  /* 0x000000ffff0a7224 */ /* 0x001fe200078e0020 */
[----:B------:R-:W-:Y:S01]  /*1c90*/  MOV R14, R34 ;  /* 0x00000022000e7202 */ /* 0x000fe20000000f00 */
[----:B------:R-:W-:Y:S01]  /*1ca0*/  IMAD.MOV.U32 R11, RZ, RZ, R33 ;  /* 0x000000ffff0b7224 */ /* 0x000fe200078e0021 */
[----:B------:R-:W-:Y:S01]  /*1cb0*/  UIADD3 UR15, UPT, UPT, UR15, 0x1, URZ ;  /* 0x000000010f0f7890 */ /* 0x000fe2000fffe0ff */
[----:B------:R-:W-:-:S03]  /*1cc0*/  IMAD.MOV.U32 R15, RZ, RZ, R35 ;  /* 0x000000ffff0f7224 */ /* 0x000fc600078e0023 */
[----:B-1----:R-:W-:-:S03]  /*1cd0*/  UISETP.NE.AND UP0, UPT, UR15, UR4, UPT ;  /* 0x000000040f00728c */ /* 0x002fc6000bf05270 */
[----:B------:R-:W-:-:S06]  /*1ce0*/  UMOV UR4, UR8 ;  /* 0x0000000800047c82 */ /* 0x000fcc0008000000 */
[----:B------:R-:W-:Y:S05]  /*1cf0*/  BRA.U UP0, `(.L_x_164) ;  /* 0xffffffed00847547 */ /* 0x000fea000b83ffff */
[----:B------:R-:W-:Y:S05]  /*1d00*/  EXIT ;  /* 0x000000000000794d */ /* 0x000fea0003800000 */
        .weak           $__internal_8_$__cuda_sm20_div_rn_f64_full
        .type           $__internal_8_$__cuda_sm20_div_rn_f64_full,@function
        .size           $__internal_8_$__cuda_sm20_div_rn_f64_full,(.L_x_179 - $__internal_8_$__cuda_sm20_div_rn_f64_full)
$__internal_8_$__cuda_sm20_div_rn_f64_full:
[C---:B------:R-:W-:Y:S01]  /*1d10*/  FSETP.GEU.AND P0, PT, |R19|.reuse, 1.469367938527859385e-39, PT ;  /* 0x001000001300780b */ /* 0x040fe20003f0e200 */
[----:B------:R-:W-:Y:S01]  /*1d20*/  IMAD.MOV.U32 R10, RZ, RZ, 0x1 ;  /* 0x00000001ff0a7424 */ /* 0x000fe200078e00ff */
[C---:B------:R-:W-:Y:S01]  /*1d30*/  LOP3.LUT R20, R19.reuse, 0x800fffff, RZ, 0xc0, !PT ;  /* 0x800fffff13147812 */ /* 0x040fe200078ec0ff */
[----:B------:R-:W-:Y:S01]  /*1d40*/  IMAD.MOV.U32 R14, RZ, RZ, R16 ;  /* 0x000000ffff0e7224 */ /* 0x000fe200078e0010 */
[----:B------:R-:W-:Y:S02]  /*1d50*/  LOP3.LUT R13, R19, 0x7ff00000, RZ, 0xc0, !PT ;  /* 0x7ff00000130d7812 */ /* 0x000fe400078ec0ff */
[----:B------:R-:W-:Y:S01]  /*1d60*/  LOP3.LUT R21, R20, 0x3ff00000, RZ, 0xfc, !PT ;  /* 0x3ff0000014157812 */ /* 0x000fe200078efcff */
[----:B------:R-:W-:-:S06]  /*1d70*/  IMAD.MOV.U32 R20, RZ, RZ, R18 ;  /* 0x000000ffff147224 */ /* 0x000fcc00078e0012 */
[----:B------:R-:W-:-:S06]  /*1d80*/  @!P0 DMUL R20, R18, 8.98846567431157953865e+307 ;  /* 0x7fe0000012148828 */ /* 0x000fcc0000000000 */
[----:B------:R-:W0:Y:S02]  /*1d90*/  MUFU.RCP64H R11, R21 ;  /* 0x00000015000b7308 */ /* 0x000e240000001800 */
[----:B0-----:R-:W-:-:S08]  /*1da0*/  DFMA R36, R10, -R20, 1 ;  /* 0x3ff000000a24742b */ /* 0x001fd00000000814 */
[----:B------:R-:W-:-:S08]  /*1db0*/  DFMA R36, R36, R36, R36 ;  /* 0x000000242424722b */ /* 0x000fd00000000024 */
[----:B------:R-:W-:Y:S01]  /*1dc0*/  DFMA R36, R10, R36, R10 ;  /* 0x000000240a24722b */ /* 0x000fe2000000000a */
[----:B------:R-:W-:Y:S01]  /*1dd0*/  LOP3.LUT R10, R17, 0x7ff00000, RZ, 0xc0, !PT ;  /* 0x7ff00000110a7812 */ /* 0x000fe200078ec0ff */
[----:B------:R-:W-:-:S03]  /*1de0*/  IMAD.MOV.U32 R11, RZ, RZ, 0x1ca00000 ;  /* 0x1ca00000ff0b7424 */ /* 0x000fc600078e00ff */
[----:B------:R-:W-:Y:S01]  /*1df0*/  ISETP.GE.U32.AND P1, PT, R10, R13, PT ;  /* 0x0000000d0a00720c */ /* 0x000fe20003f26070 */
[----:B------:R-:W-:Y:S02]  /*1e00*/  IMAD.MOV.U32 R12, RZ, RZ, R10 ;  /* 0x000000ffff0c7224 */ /* 0x000fe400078e000a */
[----:B------:R-:W-:Y:S01]  /*1e10*/  DFMA R38, R36, -R20, 1 ;  /* 0x3ff000002426742b */ /* 0x000fe20000000814 */
[----:B------:R-:W-:Y:S02]  /*1e20*/  SEL R15, R11, 0x63400000, !P1 ;  /* 0x634000000b0f7807 */ /* 0x000fe40004800000 */
[----:B------:R-:W-:Y:S02]  /*1e30*/  FSETP.GEU.AND P1, PT, |R17|, 1.469367938527859385e-39, PT ;  /* 0x001000001100780b */ /* 0x000fe40003f2e200 */
[----:B------:R-:W-:-:S03]  /*1e40*/  LOP3.LUT R15, R15, 0x800fffff, R17, 0xf8, !PT ;  /* 0x800fffff0f0f7812 */ /* 0x000fc600078ef811 */
[----:B------:R-:W-:-:S08]  /*1e50*/  DFMA R36, R36, R38, R36 ;  /* 0x000000262424722b */ /* 0x000fd00000000024 */
[----:B------:R-:W-:Y:S05]  /*1e60*/  @P1 BRA `(.L_x_165) ;  /* 0x0000000000201947 */ /* 0x000fea0003800000 */
[----:B------:R-:W-:Y:S01]  /*1e70*/  LOP3.LUT R39, R19, 0x7ff00000, RZ, 0xc0, !PT ;  /* 0x7ff0000013277812 */ /* 0x000fe200078ec0ff */
[----:B------:R-:W-:-:S03]  /*1e80*/  IMAD.MOV.U32 R38, RZ, RZ, RZ ;  /* 0x000000ffff267224 */ /* 0x000fc600078e00ff */
[----:B------:R-:W-:-:S04]  /*1e90*/  ISETP.GE.U32.AND P1, PT, R10, R39, PT ;  /* 0x000000270a00720c */ /* 0x000fc80003f26070 */
[----:B------:R-:W-:-:S04]  /*1ea0*/  SEL R39, R11, 0x63400000, !P1 ;  /* 0x634000000b277807 */ /* 0x000fc80004800000 */
[----:B------:R-:W-:-:S04]  /*1eb0*/  LOP3.LUT R39, R39, 0x80000000, R17, 0xf8, !PT ;  /* 0x8000000027277812 */ /* 0x000fc800078ef811 */
[----:B------:R-:W-:-:S06]  /*1ec0*/  LOP3.LUT R39, R39, 0x100000, RZ, 0xfc, !PT ;  /* 0x0010000027277812 */ /* 0x000fcc00078efcff */
[----:B------:R-:W-:-:S10]  /*1ed0*/  DFMA R14, R14, 2, -R38 ;  /* 0x400000000e0e782b */ /* 0x000fd40000000826 */
[----:B------:R-:W-:-:S07]  /*1ee0*/  LOP3.LUT R12, R15, 0x7ff00000, RZ, 0xc0, !PT ;  /* 0x7ff000000f0c7812 */ /* 0x000fce00078ec0ff */
.L_x_165:
[----:B------:R-:W-:Y:S01]  /*1ef0*/  VIADD R38, R12, 0xffffffff ;  /* 0xffffffff0c267836 */ /* 0x000fe20000000000 */
[----:B------:R-:W-:Y:S01]  /*1f00*/  @!P0 LOP3.LUT R13, R21, 0x7ff00000, RZ, 0xc0, !PT ;  /* 0x7ff00000150d8812 */ /* 0x000fe200078ec0ff */
[----:B------:R-:W-:-:S03]  /*1f10*/  DMUL R40, R36, R14 ;  /* 0x0000000e24287228 */ /* 0x000fc60000000000 */
[----:B------:R-:W-:Y:S01]  /*1f20*/  ISETP.GT.U32.AND P0, PT, R38, 0x7feffffe, PT ;  /* 0x7feffffe2600780c */ /* 0x000fe20003f04070 */
[----:B------:R-:W-:-:S04]  /*1f30*/  VIADD R38, R13, 0xffffffff ;  /* 0xffffffff0d267836 */ /* 0x000fc80000000000 */
[----:B------:R-:W-:Y:S01]  /*1f40*/  DFMA R42, R40, -R20, R14 ;  /* 0x80000014282a722b */ /* 0x000fe2000000000e */
[----:B------:R-:W-:-:S07]  /*1f50*/  ISETP.GT.U32.OR P0, PT, R38, 0x7feffffe, P0 ;  /* 0x7feffffe2600780c */ /* 0x000fce0000704470 */
[----:B------:R-:W-:-:S06]  /*1f60*/  DFMA R36, R36, R42, R40 ;  /* 0x0000002a2424722b */ /* 0x000fcc0000000028 */
[----:B------:R-:W-:Y:S05]  /*1f70*/  @P0 BRA `(.L_x_166) ;  /* 0x00000000006c0947 */ /* 0x000fea0003800000 */
[----:B------:R-:W-:-:S04]  /*1f80*/  LOP3.LUT R13, R19, 0x7ff00000, RZ, 0xc0, !PT ;  /* 0x7ff00000130d7812 */ /* 0x000fc800078ec0ff */
[CC--:B------:R-:W-:Y:S02]  /*1f90*/  VIADDMNMX R12, R10.reuse, -R13.reuse, 0xb9600000, !PT ;  /* 0xb96000000a0c7446 */ /* 0x0c0fe4000780090d */
[----:B------:R-:W-:Y:S02]  /*1fa0*/  ISETP.GE.U32.AND P0, PT, R10, R13, PT ;  /* 0x0000000d0a00720c */ /* 0x000fe40003f06070 */
[----:B------:R-:W-:Y:S02]  /*1fb0*/  VIMNMX R12, PT, PT, R12, 0x46a00000, PT ;  /* 0x46a000000c0c7848 */ /* 0x000fe40003fe0100 */
[----:B------:R-:W-:-:S05]  /*1fc0*/  SEL R11, R11, 0x63400000, !P0 ;  /* 0x634000000b0b7807 */ /* 0x000fca0004000000 */
[----:B------:R-:W-:Y:S02]  /*1fd0*/  IMAD.IADD R11, R12, 0x1, -R11 ;  /* 0x000000010c0b7824 */ /* 0x000fe400078e0a0b */
[----:B------:R-:W-:Y:S02]  /*1fe0*/  IMAD.MOV.U32 R12, RZ, RZ, RZ ;  /* 0x000000ffff0c7224 */ /* 0x000fe400078e00ff */
[----:B------:R-:W-:-:S06]  /*1ff0*/  VIADD R13, R11, 0x7fe00000 ;  /* 0x7fe000000b0d7836 */ /* 0x000fcc0000000000 */
[----:B------:R-:W-:-:S10]  /*2000*/  DMUL R38, R36, R12 ;  /* 0x0000000c24267228 */ /* 0x000fd40000000000 */
[----:B------:R-:W-:-:S13]  /*2010*/  FSETP.GTU.AND P0, PT, |R39|, 1.469367938527859385e-39, PT ;  /* 0x001000002700780b */ /* 0x000fda0003f0c200 */
[----:B------:R-:W-:Y:S05]  /*2020*/  @P0 BRA `(.L_x_167) ;  /* 0x0000000000940947 */ /* 0x000fea0003800000 */
[----:B------:R-:W-:-:S06]  /*2030*/  DFMA R14, R36, -R20, R14 ;  /* 0x80000014240e722b */ /* 0x000fcc000000000e */
[----:B------:R-:W-:-:S04]  /*2040*/  IMAD.MOV.U32 R14, RZ, RZ, RZ ;  /* 0x000000ffff0e7224 */ /* 0x000fc800078e00ff */
[C---:B------:R-:W-:Y:S02]  /*2050*/  FSETP.NEU.AND P0, PT, R15.reuse, RZ, PT ;  /* 0x000000ff0f00720b */ /* 0x040fe40003f0d000 */
[----:B------:R-:W-:-:S04]  /*2060*/  LOP3.LUT R18, R15, 0x80000000, R19, 0x48, !PT ;  /* 0x800000000f127812 */ /* 0x000fc800078e4813 */
[----:B------:R-:W-:-:S07]  /*2070*/  LOP3.LUT R15, R18, R13, RZ, 0xfc, !PT ;  /* 0x0000000d120f7212 */ /* 0x000fce00078efcff */
[----:B------:R-:W-:Y:S05]  /*2080*/  @!P0 BRA `(.L_x_167) ;  /* 0x00000000007c8947 */ /* 0x000fea0003800000 */
[C---:B------:R-:W-:Y:S01]  /*2090*/  IADD3 R13, PT, PT, -R11.reuse, RZ, RZ ;  /* 0x000000ff0b0d7210 */ /* 0x040fe20007ffe1ff */
[----:B------:R-:W-:Y:S01]  /*20a0*/  IMAD.MOV.U32 R12, RZ, RZ, RZ ;  /* 0x000000ffff0c7224 */ /* 0x000fe200078e00ff */
[----:B------:R-:W-:-:S05]  /*20b0*/  IADD3 R11, PT, PT, -R11, -0x43300000, RZ ;  /* 0xbcd000000b0b7810 */ /* 0x000fca0007ffe1ff */
[----:B------:R-:W-:Y:S02]  /*20c0*/  DFMA R12, R38, -R12, R36 ;  /* 0x8000000c260c722b */ /* 0x000fe40000000024 */
[----:B------:R-:W-:-:S08]  /*20d0*/  DMUL.RP R36, R36, R14 ;  /* 0x0000000e24247228 */ /* 0x000fd00000008000 */
[----:B------:R-:W-:Y:S02]  /*20e0*/  FSETP.NEU.AND P0, PT, |R13|, R11, PT ;  /* 0x0000000b0d00720b */ /* 0x000fe40003f0d200 */
[----:B------:R-:W-:Y:S02]  /*20f0*/  LOP3.LUT R11, R37, R18, RZ, 0x3c, !PT ;  /* 0x00000012250b7212 */ /* 0x000fe400078e3cff */
[----:B------:R-:W-:Y:S02]  /*2100*/  FSEL R38, R36, R38, !P0 ;  /* 0x0000002624267208 */ /* 0x000fe40004000000 */
[----:B------:R-:W-:Y:S01]  /*2110*/  FSEL R39, R11, R39, !P0 ;  /* 0x000000270b277208 */ /* 0x000fe20004000000 */
[----:B------:R-:W-:Y:S06]  /*2120*/  BRA `(.L_x_167) ;  /* 0x0000000000547947 */ /* 0x000fec0003800000 */
.L_x_166:
[----:B------:R-:W-:-:S14]  /*2130*/  DSETP.NAN.AND P0, PT, R16, R16, PT ;  /* 0x000000101000722a */ /* 0x000fdc0003f08000 */
[----:B------:R-:W-:Y:S05]  /*2140*/  @P0 BRA `(.L_x_168) ;  /* 0x0000000000440947 */ /* 0x000fea0003800000 */
[----:B------:R-:W-:-:S14]  /*2150*/  DSETP.NAN.AND P0, PT, R18, R18, PT ;  /* 0x000000121200722a */ /* 0x000fdc0003f08000 */
[----:B------:R-:W-:Y:S05]  /*2160*/  @P0 BRA `(.L_x_169) ;  /* 0x0000000000300947 */ /* 0x000fea0003800000 */
[----:B------:R-:W-:Y:S01]  /*2170*/  ISETP.NE.AND P0, PT, R12, R13, PT ;  /* 0x0000000d0c00720c */ /* 0x000fe20003f05270 */
[----:B------:R-:W-:Y:S02]  /*2180*/  IMAD.MOV.U32 R38, RZ, RZ, 0x0 ;  /* 0x00000000ff267424 */ /* 0x000fe400078e00ff */
[----:B------:R-:W-:-:S10]  /*2190*/  IMAD.MOV.U32 R39, RZ, RZ, -0x80000 ;  /* 0xfff80000ff277424 */ /* 0x000fd400078e00ff */
[----:B------:R-:W-:Y:S05]  /*21a0*/  @!P0 BRA `(.L_x_167) ;  /* 0x0000000000348947 */ /* 0x000fea0003800000 */
[----:B------:R-:W-:Y:S02]  /*21b0*/  ISETP.NE.AND P0, PT, R12, 0x7ff00000, PT ;  /* 0x7ff000000c00780c */ /* 0x000fe40003f05270 */
[----:B------:R-:W-:Y:S02]  /*21c0*/  LOP3.LUT R39, R17, 0x80000000, R19, 0x48, !PT ;  /* 0x8000000011277812 */ /* 0x000fe400078e4813 */
[----:B------:R-:W-:-:S13]  /*21d0*/  ISETP.EQ.OR P0, PT, R13, RZ, !P0 ;  /* 0x000000ff0d00720c */ /* 0x000fda0004702670 */
[----:B------:R-:W-:Y:S01]  /*21e0*/  @P0 LOP3.LUT R10, R39, 0x7ff00000, RZ, 0xfc, !PT ;  /* 0x7ff00000270a0812 */ /* 0x000fe200078efcff */
[----:B------:R-:W-:Y:S02]  /*21f0*/  @!P0 IMAD.MOV.U32 R38, RZ, RZ, RZ ;  /* 0x000000ffff268224 */ /* 0x000fe400078e00ff */
[----:B------:R-:W-:Y:S02]  /*2200*/  @P0 IMAD.MOV.U32 R38, RZ, RZ, RZ ;  /* 0x000000ffff260224 */ /* 0x000fe400078e00ff */
[----:B------:R-:W-:Y:S01]  /*2210*/  @P0 IMAD.MOV.U32 R39, RZ, RZ, R10 ;  /* 0x000000ffff270224 */ /* 0x000fe200078e000a */
[----:B------:R-:W-:Y:S06]  /*2220*/  BRA `(.L_x_167) ;  /* 0x0000000000147947 */ /* 0x000fec0003800000 */
.L_x_169:
[----:B------:R-:W-:Y:S01]  /*2230*/  LOP3.LUT R39, R19, 0x80000, RZ, 0xfc, !PT ;  /* 0x0008000013277812 */ /* 0x000fe200078efcff */
[----:B------:R-:W-:Y:S01]  /*2240*/  IMAD.MOV.U32 R38, RZ, RZ, R18 ;  /* 0x000000ffff267224 */ /* 0x000fe200078e0012 */
[----:B------:R-:W-:Y:S06]  /*2250*/  BRA `(.L_x_167) ;  /* 0x0000000000087947 */ /* 0x000fec0003800000 */
.L_x_168:
[----:B------:R-:W-:Y:S01]  /*2260*/  LOP3.LUT R39, R17, 0x80000, RZ, 0xfc, !PT ;  /* 0x0008000011277812 */ /* 0x000fe200078efcff */
[----:B------:R-:W-:-:S07]  /*2270*/  IMAD.MOV.U32 R38, RZ, RZ, R16 ;  /* 0x000000ffff267224 */ /* 0x000fce00078e0010 */
.L_x_167:
[----:B------:R-:W-:Y:S02]  /*2280*/  IMAD.MOV.U32 R10, RZ, RZ, R0 ;  /* 0x000000ffff0a7224 */ /* 0x000fe400078e0000 */
[----:B------:R-:W-:Y:S02]  /*2290*/  IMAD.MOV.U32 R11, RZ, RZ, 0x0 ;  /* 0x00000000ff0b7424 */ /* 0x000fe400078e00ff */
[----:B------:R-:W-:Y:S02]  /*22a0*/  IMAD.MOV.U32 R12, RZ, RZ, R38 ;  /* 0x000000ffff0c7224 */ /* 0x000fe400078e0026 */
[----:B------:R-:W-:Y:S01]  /*22b0*/  IMAD.MOV.U32 R13, RZ, RZ, R39 ;  /* 0x000000ffff0d7224 */ /* 0x000fe200078e0027 */
[----:B------:R-:W-:Y:S06]  /*22c0*/  RET.REL.NODEC R10 `(ehlers_ecema_batch_f32) ;  /* 0xffffffdc0a4c7950 */ /* 0x000fec0003c3ffff */
.L_x_170:
        /* <DEDUP_REMOVED lines=11> */
.L_x_179:


//--------------------- .nv.shared.reserved.0     --------------------------
	.section	.nv.shared.reserved.0,"aw",@nobits
	.weak		__nv_reservedSMEM_offset_0_alias
	.size		__nv_reservedSMEM_offset_0_alias, 0, 64
	.other		__nv_reservedSMEM_offset_0_alias,@"STO_CUDA_RESERVED_SHARED STV_DEFAULT"
__nv_reservedSMEM_offset_0_alias:
	.zero		0
	.zero		64


//--------------------- .nv.constant0.ehlers_ecema_many_series_one_param_2d_f32 --------------------------
	.section	.nv.constant0.ehlers_ecema_many_series_one_param_2d_f32,"a",@progbits
	.sectionflags	@""
	.align	4
.nv.constant0.ehlers_ecema_many_series_one_param_2d_f32:
	.zero		944


//--------------------- .nv.constant0.ehlers_ecema_many_series_one_param_1d_f32 --------------------------
	.section	.nv.constant0.ehlers_ecema_many_series_one_param_1d_f32,"a",@progbits
	.sectionflags	@""
	.align	4
.nv.constant0.ehlers_ecema_many_series_one_param_1d_f32:
	.zero		944


//--------------------- .nv.constant0.ehlers_ecema_many_series_one_param_time_major_f32 --------------------------
	.section	.nv.constant0.ehlers_ecema_many_series_one_param_time_major_f32,"a",@progbits
	.sectionflags	@""
	.align	4
.nv.constant0.ehlers_ecema_many_series_one_param_time_major_f32:
	.zero		944


//--------------------- .nv.constant0.ehlers_ecema_batch_thread_per_combo_f32 --------------------------
	.section	.nv.constant0.ehlers_ecema_batch_thread_per_combo_f32,"a",@progbits
	.sectionflags	@""
	.align	4
.nv.constant0.ehlers_ecema_batch_thread_per_combo_f32:
	.zero		960


//--------------------- .nv.constant0.ehlers_ecema_batch_f32 --------------------------
	.section	.nv.constant0.ehlers_ecema_batch_f32,"a",@progbits
	.sectionflags	@""
	.align	4
.nv.constant0.ehlers_ecema_batch_f32:
	.zero		960


//--------------------- SYMBOLS --------------------------

	.type		.nv.reservedSmem.offset0,@object
	.size		.nv.reservedSmem.offset0,0x4
